// auto-generated by cutlass_sweep.gemm — config: {"arch": "sm_90", "cluster_m": 2, "cluster_n": 1, "dtype": "e4m3", "dtype_b": "e4m3", "layout": "nt", "stages": 0, "tile_k": 128, "tile_m": 128, "tile_n": 192}
#include "cutlass/cutlass.h"
#include "cutlass/gemm/collective/collective_builder.hpp"
#include "cutlass/gemm/device/gemm_universal_adapter.h"
#include "cutlass/gemm/kernel/gemm_universal.hpp"
#include "cutlass/epilogue/collective/collective_builder.hpp"

using ElemA = cutlass::float_e4m3_t;
using ElemB = cutlass::float_e4m3_t;
using ElemCD = cutlass::float_e4m3_t;
using Acc  = float;
using TileShape    = cute::Shape<cute::_128, cute::_192, cute::_128>;
using ClusterShape = cute::Shape<cute::_2, cute::_1, cute::_1>;

using CollectiveEpilogue = typename cutlass::epilogue::collective::CollectiveBuilder<
    cutlass::arch::Sm90, cutlass::arch::OpClassTensorOp,
    TileShape, ClusterShape,
    cutlass::epilogue::collective::EpilogueTileAuto,
    Acc, Acc,
    ElemCD, cutlass::layout::RowMajor, 128 / cutlass::sizeof_bits<ElemCD>::value,
    ElemCD, cutlass::layout::RowMajor, 128 / cutlass::sizeof_bits<ElemCD>::value,
    cutlass::epilogue::collective::EpilogueScheduleAuto
  >::CollectiveOp;

using CollectiveMainloop = typename cutlass::gemm::collective::CollectiveBuilder<
    cutlass::arch::Sm90, cutlass::arch::OpClassTensorOp,
    ElemA, cutlass::layout::RowMajor, 128 / cutlass::sizeof_bits<ElemA>::value,
    ElemB, cutlass::layout::ColumnMajor, 128 / cutlass::sizeof_bits<ElemB>::value,
    Acc,
    TileShape, ClusterShape,
    cutlass::gemm::collective::StageCountAutoCarveout<static_cast<int>(sizeof(typename CollectiveEpilogue::SharedStorage))>,
    cutlass::gemm::collective::KernelScheduleAuto
  >::CollectiveOp;

using GemmKernel = cutlass::gemm::kernel::GemmUniversal<
    cute::Shape<int,int,int,int>,
    CollectiveMainloop,
    CollectiveEpilogue
>;
using Gemm = cutlass::gemm::device::GemmUniversalAdapter<GemmKernel>;

// Force the device kernel symbol into the cubin without needing a host main.
auto* _anchor = &cutlass::device_kernel<GemmKernel>;


// ===== COMPILED SASS (sm_90a) =====

	.target	sm_90a

	.elftype	@"ET_EXEC"


//--------------------- .note.nv.tkinfo           --------------------------
	.section	.note.nv.tkinfo,"",@"SHT_NOTE"
	.sectionflags	@"SHF_NOTE_NV_TKINFO"
	.tkinfo
        /*0018*/ 	.word	0x00000002
        /*0030*/ 	.string	""
        /*0030*/ 	.string	"ptxas"
        /*0030*/ 	.string	"Cuda compilation tools, release 13.0, V13.0.88"
        /*0030*/ 	.string	"Build cuda_13.0.r13.0/compiler.36424714_0"
        /*0030*/ 	.string	"-arch sm_90a -m 64 "



//--------------------- .note.nv.cuinfo           --------------------------
	.section	.note.nv.cuinfo,"",@"SHT_NOTE"
	.sectionflags	@"SHF_NOTE_NV_CUINFO"
        /*0018*/ 	.short	0x0002
        /*001a*/ 	.short	0x005a
        /*001c*/ 	.short	0x0082
	.zero		2


//--------------------- .nv.info                  --------------------------
	.section	.nv.info,"",@"SHT_CUDA_INFO"
	.align	4


	//----- nvinfo : EIATTR_REGCOUNT
	.align		4
        /*0000*/ 	.byte	0x04, 0x2f
        /*0002*/ 	.short	(.L_12 - .L_11)
	.align		4
.L_11:
        /*0004*/ 	.word	index@(_ZN7cutlass13device_kernelINS_4gemm6kernel13GemmUniversalIN4cute5tupleIJiiiiEEENS1_10collective13CollectiveMmaINS1_37MainloopSm90TmaGmmaWarpSpecializedFP8ILi5ENS5_IJNS4_1CILi2EEENSA_ILi1EEESC_EEENS1_35KernelTmaWarpSpecializedCooperativeEEENS5_IJNSA_ILi128EEENSA_ILi192EEESG_EEENS_12float_e4m3_tENS5_IJlSC_lEEESJ_SK_NS4_8TiledMMAINS4_8MMA_AtomIJNS4_4SM904GMMA31MMA_64x192x32_F32E4M3E4M3_SS_TNILNSO_7ScaleInE1ELSQ_1EEEEEENS4_6LayoutISD_NS5_IJSC_NSA_ILi0EEESU_EEEEENS5_IJNS4_10UnderscoreESX_SX_EEEEENS4_13SM90_TMA_LOADENS4_14ComposedLayoutINS4_7SwizzleILi3ELi4ELi3EEENS4_18smem_ptr_flag_bitsILi8EEENST_INS5_IJNSA_ILi8EEESG_EEENS5_IJSG_SC_EEEEEEEvNS4_8identityENS4_23SM90_TMA_LOAD_MULTICASTES1A_vS1B_EENS_8epilogue10collective6detail29Sm90TmaWarpSpecializedAdapterINS1F_15DefaultEpilogueISJ_SK_SK_NS1E_6thread17LinearCombinationISJ_Li1EffLNS1J_9ScaleType4KindE0ELNS_15FloatRoundStyleE2ESJ_EENS1_15EpilogueDefaultEEEEEvvEEEEvNT_6ParamsE)
        /*0008*/ 	.word	0x000000a8


	//----- nvinfo : EIATTR_FRAME_SIZE
	.align		4
.L_12:
        /*000c*/ 	.byte	0x04, 0x11
        /*000e*/ 	.short	(.L_14 - .L_13)
	.align		4
.L_13:
        /*0010*/ 	.word	index@(_ZN7cutlass13device_kernelINS_4gemm6kernel13GemmUniversalIN4cute5tupleIJiiiiEEENS1_10collective13CollectiveMmaINS1_37MainloopSm90TmaGmmaWarpSpecializedFP8ILi5ENS5_IJNS4_1CILi2EEENSA_ILi1EEESC_EEENS1_35KernelTmaWarpSpecializedCooperativeEEENS5_IJNSA_ILi128EEENSA_ILi192EEESG_EEENS_12float_e4m3_tENS5_IJlSC_lEEESJ_SK_NS4_8TiledMMAINS4_8MMA_AtomIJNS4_4SM904GMMA31MMA_64x192x32_F32E4M3E4M3_SS_TNILNSO_7ScaleInE1ELSQ_1EEEEEENS4_6LayoutISD_NS5_IJSC_NSA_ILi0EEESU_EEEEENS5_IJNS4_10UnderscoreESX_SX_EEEEENS4_13SM90_TMA_LOADENS4_14ComposedLayoutINS4_7SwizzleILi3ELi4ELi3EEENS4_18smem_ptr_flag_bitsILi8EEENST_INS5_IJNSA_ILi8EEESG_EEENS5_IJSG_SC_EEEEEEEvNS4_8identityENS4_23SM90_TMA_LOAD_MULTICASTES1A_vS1B_EENS_8epilogue10collective6detail29Sm90TmaWarpSpecializedAdapterINS1F_15DefaultEpilogueISJ_SK_SK_NS1E_6thread17LinearCombinationISJ_Li1EffLNS1J_9ScaleType4KindE0ELNS_15FloatRoundStyleE2ESJ_EENS1_15EpilogueDefaultEEEEEvvEEEEvNT_6ParamsE)
        /*0014*/ 	.word	0x00000000


	//----- nvinfo : EIATTR_MIN_STACK_SIZE
	.align		4
.L_14:
        /*0018*/ 	.byte	0x04, 0x12
        /*001a*/ 	.short	(.L_16 - .L_15)
	.align		4
.L_15:
        /*001c*/ 	.word	index@(_ZN7cutlass13device_kernelINS_4gemm6kernel13GemmUniversalIN4cute5tupleIJiiiiEEENS1_10collective13CollectiveMmaINS1_37MainloopSm90TmaGmmaWarpSpecializedFP8ILi5ENS5_IJNS4_1CILi2EEENSA_ILi1EEESC_EEENS1_35KernelTmaWarpSpecializedCooperativeEEENS5_IJNSA_ILi128EEENSA_ILi192EEESG_EEENS_12float_e4m3_tENS5_IJlSC_lEEESJ_SK_NS4_8TiledMMAINS4_8MMA_AtomIJNS4_4SM904GMMA31MMA_64x192x32_F32E4M3E4M3_SS_TNILNSO_7ScaleInE1ELSQ_1EEEEEENS4_6LayoutISD_NS5_IJSC_NSA_ILi0EEESU_EEEEENS5_IJNS4_10UnderscoreESX_SX_EEEEENS4_13SM90_TMA_LOADENS4_14ComposedLayoutINS4_7SwizzleILi3ELi4ELi3EEENS4_18smem_ptr_flag_bitsILi8EEENST_INS5_IJNSA_ILi8EEESG_EEENS5_IJSG_SC_EEEEEEEvNS4_8identityENS4_23SM90_TMA_LOAD_MULTICASTES1A_vS1B_EENS_8epilogue10collective6detail29Sm90TmaWarpSpecializedAdapterINS1F_15DefaultEpilogueISJ_SK_SK_NS1E_6thread17LinearCombinationISJ_Li1EffLNS1J_9ScaleType4KindE0ELNS_15FloatRoundStyleE2ESJ_EENS1_15EpilogueDefaultEEEEEvvEEEEvNT_6ParamsE)
        /*0020*/ 	.word	0x00000000
.L_16:


//--------------------- .nv.compat                --------------------------
	.section	.nv.compat,"",@"SHT_CUDA_COMPAT_INFO"
	.align	4
        /*0000*/ 	.byte	0x02, 0x09, 0x01, 0x00, 0x02, 0x02, 0x04, 0x00, 0x02, 0x05, 0x05, 0x00, 0x03, 0x07, 0x01, 0x01
        /*0010*/ 	.byte	0x02, 0x03, 0x01, 0x00, 0x02, 0x06, 0x01, 0x00, 0x04, 0x0b, 0x08, 0x00, 0x00, 0x00, 0x00, 0x00
        /*0020*/ 	.byte	0x00, 0x00, 0x00, 0x00


//--------------------- .nv.info._ZN7cutlass13device_kernelINS_4gemm6kernel13GemmUniversalIN4cute5tupleIJiiiiEEENS1_10collective13CollectiveMmaINS1_37MainloopSm90TmaGmmaWarpSpecializedFP8ILi5ENS5_IJNS4_1CILi2EEENSA_ILi1EEESC_EEENS1_35KernelTmaWarpSpecializedCooperativeEEENS5_IJNSA_ILi128EEENSA_ILi192EEESG_EEENS_12float_e4m3_tENS5_IJlSC_lEEESJ_SK_NS4_8TiledMMAINS4_8MMA_AtomIJNS4_4SM904GMMA31MMA_64x192x32_F32E4M3E4M3_SS_TNILNSO_7ScaleInE1ELSQ_1EEEEEENS4_6LayoutISD_NS5_IJSC_NSA_ILi0EEESU_EEEEENS5_IJNS4_10UnderscoreESX_SX_EEEEENS4_13SM90_TMA_LOADENS4_14ComposedLayoutINS4_7SwizzleILi3ELi4ELi3EEENS4_18smem_ptr_flag_bitsILi8EEENST_INS5_IJNSA_ILi8EEESG_EEENS5_IJSG_SC_EEEEEEEvNS4_8identityENS4_23SM90_TMA_LOAD_MULTICASTES1A_vS1B_EENS_8epilogue10collective6detail29Sm90TmaWarpSpecializedAdapterINS1F_15DefaultEpilogueISJ_SK_SK_NS1E_6thread17LinearCombinationISJ_Li1EffLNS1J_9ScaleType4KindE0ELNS_15FloatRoundStyleE2ESJ_EENS1_15EpilogueDefaultEEEEEvvEEEEvNT_6ParamsE --------------------------
	.section	.nv.info._ZN7cutlass13device_kernelINS_4gemm6kernel13GemmUniversalIN4cute5tupleIJiiiiEEENS1_10collective13CollectiveMmaINS1_37MainloopSm90TmaGmmaWarpSpecializedFP8ILi5ENS5_IJNS4_1CILi2EEENSA_ILi1EEESC_EEENS1_35KernelTmaWarpSpecializedCooperativeEEENS5_IJNSA_ILi128EEENSA_ILi192EEESG_EEENS_12float_e4m3_tENS5_IJlSC_lEEESJ_SK_NS4_8TiledMMAINS4_8MMA_AtomIJNS4_4SM904GMMA31MMA_64x192x32_F32E4M3E4M3_SS_TNILNSO_7ScaleInE1ELSQ_1EEEEEENS4_6LayoutISD_NS5_IJSC_NSA_ILi0EEESU_EEEEENS5_IJNS4_10UnderscoreESX_SX_EEEEENS4_13SM90_TMA_LOADENS4_14ComposedLayoutINS4_7SwizzleILi3ELi4ELi3EEENS4_18smem_ptr_flag_bitsILi8EEENST_INS5_IJNSA_ILi8EEESG_EEENS5_IJSG_SC_EEEEEEEvNS4_8identityENS4_23SM90_TMA_LOAD_MULTICASTES1A_vS1B_EENS_8epilogue10collective6detail29Sm90TmaWarpSpecializedAdapterINS1F_15DefaultEpilogueISJ_SK_SK_NS1E_6thread17LinearCombinationISJ_Li1EffLNS1J_9ScaleType4KindE0ELNS_15FloatRoundStyleE2ESJ_EENS1_15EpilogueDefaultEEEEEvvEEEEvNT_6ParamsE,"",@"SHT_CUDA_INFO"
	.sectionflags	@""
	.align	4


	//----- nvinfo : EIATTR_CUDA_API_VERSION
	.align		4
        /*0000*/ 	.byte	0x04, 0x37
        /*0002*/ 	.short	(.L_18 - .L_17)
.L_17:
        /*0004*/ 	.word	0x00000082


	//----- nvinfo : EIATTR_KPARAM_INFO
	.align		4
.L_18:
        /*0008*/ 	.byte	0x04, 0x17
        /*000a*/ 	.short	(.L_20 - .L_19)
.L_19:
        /*000c*/ 	.word	0x00000000
        /*0010*/ 	.short	0x0000
        /*0012*/ 	.short	0x0070
        /*0014*/ 	.byte	0x00, 0xf0, 0x01, 0x10


	//----- nvinfo : EIATTR_SPARSE_MMA_MASK
	.align		4
.L_20:
        /*0018*/ 	.byte	0x03, 0x50
        /*001a*/ 	.short	0x0000


	//----- nvinfo : EIATTR_MAXREG_COUNT
	.align		4
        /*001c*/ 	.byte	0x03, 0x1b
        /*001e*/ 	.short	0x00a8


	//----- nvinfo : EIATTR_NUM_BARRIERS
	.align		4
        /*0020*/ 	.byte	0x02, 0x4c
        /*0022*/ 	.byte	0x01
	.zero		1


	//----- nvinfo : EIATTR_MERCURY_ISA_VERSION
	.align		4
        /*0024*/ 	.byte	0x03, 0x5f
        /*0026*/ 	.short	0x0101


	//----- nvinfo : EIATTR_INT_WARP_WIDE_INSTR_OFFSETS
	.align		4
        /*0028*/ 	.byte	0x04, 0x31
        /*002a*/ 	.short	(.L_22 - .L_21)


	//   ....[0]....
.L_21:
        /*002c*/ 	.word	0x000004c0


	//   ....[1]....
        /*0030*/ 	.word	0x000004f0


	//   ....[2]....
        /*0034*/ 	.word	0x00000670


	//----- nvinfo : EIATTR_COOP_GROUP_MASK_REGIDS
	.align		4
.L_22:
        /*0038*/ 	.byte	0x04, 0x29
        /*003a*/ 	.short	(.L_24 - .L_23)


	//   ....[0]....
.L_23:
        /*003c*/ 	.word	0xffffffff


	//   ....[1]....
        /*0040*/ 	.word	0xffffffff


	//   ....[2]....
        /*0044*/ 	.word	0xffffffff


	//   ....[3]....
        /*0048*/ 	.word	0xffffffff


	//   ....[4]....
        /*004c*/ 	.word	0xffffffff


	//   ....[5]....
        /*0050*/ 	.word	0xffffffff


	//----- nvinfo : EIATTR_COOP_GROUP_INSTR_OFFSETS
	.align		4
.L_24:
        /*0054*/ 	.byte	0x04, 0x28
        /*0056*/ 	.short	(.L_26 - .L_25)


	//   ....[0]....
.L_25:
        /*0058*/ 	.word	0x00000060


	//   ....[1]....
        /*005c*/ 	.word	0x00000070


	//   ....[2]....
        /*0060*/ 	.word	0x00000130


	//   ....[3]....
        /*0064*/ 	.word	0x000002f0


	//   ....[4]....
        /*0068*/ 	.word	0x00000810


	//   ....[5]....
        /*006c*/ 	.word	0x00001290


	//----- nvinfo : EIATTR_REG_RECONFIG
	.align		4
.L_26:
        /*0070*/ 	.byte	0x01, 0x54
	.zero		2


	//----- nvinfo : EIATTR_MBARRIER_INSTR_OFFSETS
	.align		4
        /*0074*/ 	.byte	0x04, 0x39
        /*0076*/ 	.short	(.L_28 - .L_27)


	//   ....[0]....
.L_27:
        /*0078*/ 	.word	0x00000230
        /*007c*/ 	.word	0x000000ff
        /*0080*/ 	.word	0x00000000
        /*0084*/ 	.short	0x0100
        /*0086*/ 	.byte	0x08
	.zero		1


	//   ....[1]....
        /*0088*/ 	.word	0x00000240
        /*008c*/ 	.word	0x000000ff
        /*0090*/ 	.word	0x00000028
        /*0094*/ 	.short	0x0100
        /*0096*/ 	.byte	0x08
	.zero		1


	//   ....[2]....
        /*0098*/ 	.word	0x00000250
        /*009c*/ 	.word	0x000000ff
        /*00a0*/ 	.word	0x00000008
        /*00a4*/ 	.short	0x0100
        /*00a6*/ 	.byte	0x08
	.zero		1


	//   ....[3]....
        /*00a8*/ 	.word	0x00000260
        /*00ac*/ 	.word	0x000000ff
        /*00b0*/ 	.word	0x00000030
        /*00b4*/ 	.short	0x0100
        /*00b6*/ 	.byte	0x08
	.zero		1


	//   ....[4]....
        /*00b8*/ 	.word	0x00000270
        /*00bc*/ 	.word	0x000000ff
        /*00c0*/ 	.word	0x00000010
        /*00c4*/ 	.short	0x0100
        /*00c6*/ 	.byte	0x08
	.zero		1


	//   ....[5]....
        /*00c8*/ 	.word	0x00000280
        /*00cc*/ 	.word	0x000000ff
        /*00d0*/ 	.word	0x00000038
        /*00d4*/ 	.short	0x0100
        /*00d6*/ 	.byte	0x08
	.zero		1


	//   ....[6]....
        /*00d8*/ 	.word	0x00000290
        /*00dc*/ 	.word	0x000000ff
        /*00e0*/ 	.word	0x00000018
        /*00e4*/ 	.short	0x0100
        /*00e6*/ 	.byte	0x08
	.zero		1


	//   ....[7]....
        /*00e8*/ 	.word	0x000002a0
        /*00ec*/ 	.word	0x000000ff
        /*00f0*/ 	.word	0x00000040
        /*00f4*/ 	.short	0x0100
        /*00f6*/ 	.byte	0x08
	.zero		1


	//   ....[8]....
        /*00f8*/ 	.word	0x000002b0
        /*00fc*/ 	.word	0x000000ff
        /*0100*/ 	.word	0x00000020
        /*0104*/ 	.short	0x0100
        /*0106*/ 	.byte	0x08
	.zero		1


	//   ....[9]....
        /*0108*/ 	.word	0x000002c0
        /*010c*/ 	.word	0x000000ff
        /*0110*/ 	.word	0x00000048
        /*0114*/ 	.short	0x0100
        /*0116*/ 	.byte	0x08
	.zero		1


	//   ....[10]....
        /*0118*/ 	.word	0x00000700
        /*011c*/ 	.word	0x000000ff
        /*0120*/ 	.word	0x00000060
        /*0124*/ 	.short	0x0100
        /*0126*/ 	.byte	0x06
	.zero		1


	//   ....[11]....
        /*0128*/ 	.word	0x000007a0
        /*012c*/ 	.word	0x000000ff
        /*0130*/ 	.word	0x00000068
        /*0134*/ 	.short	0x0100
        /*0136*/ 	.byte	0x06
	.zero		1


	//   ....[12]....
        /*0138*/ 	.word	0x000019b0
        /*013c*/ 	.word	0x000000ff
        /*0140*/ 	.word	0x00000000
        /*0144*/ 	.short	0x010a
        /*0146*/ 	.byte	0x06
	.zero		1


	//   ....[13]....
        /*0148*/ 	.word	0x000019f0
        /*014c*/ 	.word	0x000000ff
        /*0150*/ 	.word	0x00000000
        /*0154*/ 	.short	0x010a
        /*0156*/ 	.byte	0x06
	.zero		1


	//   ....[14]....
        /*0158*/ 	.word	0x000026d0
        /*015c*/ 	.word	0x000000ff
        /*0160*/ 	.word	0x00000000
        /*0164*/ 	.short	0x010a
        /*0166*/ 	.byte	0x0c
	.zero		1


	//   ....[15]....
        /*0168*/ 	.word	0x00002710
        /*016c*/ 	.word	0x000000ff
        /*0170*/ 	.word	0x00000000
        /*0174*/ 	.short	0x010a
        /*0176*/ 	.byte	0x0c
	.zero		1


	//   ....[16]....
        /*0178*/ 	.word	0x00003000
        /*017c*/ 	.word	0x0000000c
        /*0180*/ 	.word	0x00000000
        /*0184*/ 	.short	0x0101
        /*0186*/ 	.byte	0x3f
	.zero		1


	//   ....[17]....
        /*0188*/ 	.word	0x000038a0
        /*018c*/ 	.word	0x0000000a
        /*0190*/ 	.word	0x00000000
        /*0194*/ 	.short	0x0101
        /*0196*/ 	.byte	0x3f
	.zero		1


	//   ....[18]....
        /*0198*/ 	.word	0x0000b380
        /*019c*/ 	.word	0x00000012
        /*01a0*/ 	.word	0x00000028
        /*01a4*/ 	.short	0x010a
        /*01a6*/ 	.byte	0x3f
	.zero		1


	//   ....[19]....
        /*01a8*/ 	.word	0x0000b6f0
        /*01ac*/ 	.word	0x00000008
        /*01b0*/ 	.word	0x00000068
        /*01b4*/ 	.short	0x0101
        /*01b6*/ 	.byte	0x3f
	.zero		1


	//   ....[20]....
        /*01b8*/ 	.word	0x0000be20
        /*01bc*/ 	.word	0x00000006
        /*01c0*/ 	.word	0x00000000
        /*01c4*/ 	.short	0x010a
        /*01c6*/ 	.byte	0x3f
	.zero		1


	//   ....[21]....
        /*01c8*/ 	.word	0x0000bea0
        /*01cc*/ 	.word	0x00000007
        /*01d0*/ 	.word	0x00000000
        /*01d4*/ 	.short	0x010a
        /*01d6*/ 	.byte	0x3f
	.zero		1


	//   ....[22]....
        /*01d8*/ 	.word	0x0000bf30
        /*01dc*/ 	.word	0x0000000a
        /*01e0*/ 	.word	0x00000000
        /*01e4*/ 	.short	0x010a
        /*01e6*/ 	.byte	0x3f
	.zero		1


	//   ....[23]....
        /*01e8*/ 	.word	0x0000bfc0
        /*01ec*/ 	.word	0x0000000b
        /*01f0*/ 	.word	0x00000000
        /*01f4*/ 	.short	0x010a
        /*01f6*/ 	.byte	0x3f
	.zero		1


	//   ....[24]....
        /*01f8*/ 	.word	0x0000c050
        /*01fc*/ 	.word	0x00000003
        /*0200*/ 	.word	0x00000000
        /*0204*/ 	.short	0x010a
        /*0206*/ 	.byte	0x3f
	.zero		1


	//   ....[25]....
        /*0208*/ 	.word	0x0000c0c0
        /*020c*/ 	.word	0x0000000b
        /*0210*/ 	.word	0x00000000
        /*0214*/ 	.short	0x010a
        /*0216*/ 	.byte	0x3f
	.zero		1


	//   ....[26]....
        /*0218*/ 	.word	0x0000c120
        /*021c*/ 	.word	0x0000000d
        /*0220*/ 	.word	0x00000000
        /*0224*/ 	.short	0x010a
        /*0226*/ 	.byte	0x3f
	.zero		1


	//   ....[27]....
        /*0228*/ 	.word	0x0000c1f0
        /*022c*/ 	.word	0x00000012
        /*0230*/ 	.word	0x00000028
        /*0234*/ 	.short	0x010a
        /*0236*/ 	.byte	0x3f
	.zero		1


	//   ....[28]....
        /*0238*/ 	.word	0x0000c2c0
        /*023c*/ 	.word	0x00000006
        /*0240*/ 	.word	0x00000000
        /*0244*/ 	.short	0x010a
        /*0246*/ 	.byte	0x3f
	.zero		1


	//   ....[29]....
        /*0248*/ 	.word	0x0000c310
        /*024c*/ 	.word	0x00000007
        /*0250*/ 	.word	0x00000000
        /*0254*/ 	.short	0x010a
        /*0256*/ 	.byte	0x3f
	.zero		1


	//   ....[30]....
        /*0258*/ 	.word	0x0000c360
        /*025c*/ 	.word	0x0000000a
        /*0260*/ 	.word	0x00000000
        /*0264*/ 	.short	0x010a
        /*0266*/ 	.byte	0x3f
	.zero		1


	//   ....[31]....
        /*0268*/ 	.word	0x0000c3b0
        /*026c*/ 	.word	0x0000000b
        /*0270*/ 	.word	0x00000000
        /*0274*/ 	.short	0x010a
        /*0276*/ 	.byte	0x3f
	.zero		1


	//----- nvinfo : EIATTR_NUM_MBARRIERS
	.align		4
.L_28:
        /*0278*/ 	.byte	0x03, 0x38
        /*027a*/ 	.short	0x000c


	//----- nvinfo : EIATTR_EXIT_INSTR_OFFSETS
	.align		4
        /*027c*/ 	.byte	0x04, 0x1c
        /*027e*/ 	.short	(.L_30 - .L_29)


	//   ....[0]....
.L_29:
        /*0280*/ 	.word	0x00000970


	//   ....[1]....
        /*0284*/ 	.word	0x00001160


	//   ....[2]....
        /*0288*/ 	.word	0x0000aab0


	//   ....[3]....
        /*028c*/ 	.word	0x0000b010


	//   ....[4]....
        /*0290*/ 	.word	0x0000c0a0


	//----- nvinfo : EIATTR_MAX_THREADS
	.align		4
.L_30:
        /*0294*/ 	.byte	0x04, 0x05
        /*0296*/ 	.short	(.L_32 - .L_31)
.L_31:
        /*0298*/ 	.word	0x00000180
        /*029c*/ 	.word	0x00000001
        /*02a0*/ 	.word	0x00000001


	//----- nvinfo : EIATTR_CRS_STACK_SIZE
	.align		4
.L_32:
        /*02a4*/ 	.byte	0x04, 0x1e
        /*02a6*/ 	.short	(.L_34 - .L_33)
.L_33:
        /*02a8*/ 	.word	0x00000000


	//----- nvinfo : EIATTR_CBANK_PARAM_SIZE
	.align		4
.L_34:
        /*02ac*/ 	.byte	0x03, 0x19
        /*02ae*/ 	.short	0x0470


	//----- nvinfo : EIATTR_PARAM_CBANK
	.align		4
        /*02b0*/ 	.byte	0x04, 0x0a
        /*02b2*/ 	.short	(.L_36 - .L_35)
	.align		4
.L_35:
        /*02b4*/ 	.word	index@(.nv.constant0._ZN7cutlass13device_kernelINS_4gemm6kernel13GemmUniversalIN4cute5tupleIJiiiiEEENS1_10collective13CollectiveMmaINS1_37MainloopSm90TmaGmmaWarpSpecializedFP8ILi5ENS5_IJNS4_1CILi2EEENSA_ILi1EEESC_EEENS1_35KernelTmaWarpSpecializedCooperativeEEENS5_IJNSA_ILi128EEENSA_ILi192EEESG_EEENS_12float_e4m3_tENS5_IJlSC_lEEESJ_SK_NS4_8TiledMMAINS4_8MMA_AtomIJNS4_4SM904GMMA31MMA_64x192x32_F32E4M3E4M3_SS_TNILNSO_7ScaleInE1ELSQ_1EEEEEENS4_6LayoutISD_NS5_IJSC_NSA_ILi0EEESU_EEEEENS5_IJNS4_10UnderscoreESX_SX_EEEEENS4_13SM90_TMA_LOADENS4_14ComposedLayoutINS4_7SwizzleILi3ELi4ELi3EEENS4_18smem_ptr_flag_bitsILi8EEENST_INS5_IJNSA_ILi8EEESG_EEENS5_IJSG_SC_EEEEEEEvNS4_8identityENS4_23SM90_TMA_LOAD_MULTICASTES1A_vS1B_EENS_8epilogue10collective6detail29Sm90TmaWarpSpecializedAdapterINS1F_15DefaultEpilogueISJ_SK_SK_NS1E_6thread17LinearCombinationISJ_Li1EffLNS1J_9ScaleType4KindE0ELNS_15FloatRoundStyleE2ESJ_EENS1_15EpilogueDefaultEEEEEvvEEEEvNT_6ParamsE)
        /*02b8*/ 	.short	0x0210
        /*02ba*/ 	.short	0x0470


	//----- nvinfo : EIATTR_SW_WAR
	.align		4
.L_36:
        /*02bc*/ 	.byte	0x04, 0x36
        /*02be*/ 	.short	(.L_38 - .L_37)
.L_37:
        /*02c0*/ 	.word	0x00000008
.L_38:


//--------------------- .nv.callgraph             --------------------------
	.section	.nv.callgraph,"",@"SHT_CUDA_CALLGRAPH"
	.align	4
	.sectionentsize	8
	.align		4
        /*0000*/ 	.word	0x00000000
	.align		4
        /*0004*/ 	.word	0xffffffff
	.align		4
        /*0008*/ 	.word	0x00000000
	.align		4
        /*000c*/ 	.word	0xfffffffe
	.align		4
        /*0010*/ 	.word	0x00000000
	.align		4
        /*0014*/ 	.word	0xfffffffd
	.align		4
        /*0018*/ 	.word	0x00000000
	.align		4
        /*001c*/ 	.word	0xfffffffc


//--------------------- .nv.constant4             --------------------------
	.section	.nv.constant4,"a",@progbits
	.align	8
	.align		8
.nv.constant4:
        /*0000*/ 	.dword	_ZN40_INTERNAL_7ebdc8ef_4_k_cu_76fd53b2_126544cuda3std3__45__cpo5beginE
	.align		8
        /*0008*/ 	.dword	_ZN40_INTERNAL_7ebdc8ef_4_k_cu_76fd53b2_126544cuda3std3__45__cpo3endE
	.align		8
        /*0010*/ 	.dword	_ZN40_INTERNAL_7ebdc8ef_4_k_cu_76fd53b2_126544cuda3std3__45__cpo6cbeginE
	.align		8
        /*0018*/ 	.dword	_ZN40_INTERNAL_7ebdc8ef_4_k_cu_76fd53b2_126544cuda3std3__45__cpo4cendE
	.align		8
        /*0020*/ 	.dword	_ZN40_INTERNAL_7ebdc8ef_4_k_cu_76fd53b2_126544cuda3std3__442_GLOBAL__N__7ebdc8ef_4_k_cu_76fd53b2_126546ignoreE
	.align		8
        /*0028*/ 	.dword	_ZN40_INTERNAL_7ebdc8ef_4_k_cu_76fd53b2_126544cuda3std3__419piecewise_constructE
	.align		8
        /*0030*/ 	.dword	_ZN40_INTERNAL_7ebdc8ef_4_k_cu_76fd53b2_126544cuda3std3__48in_placeE
	.align		8
        /*0038*/ 	.dword	_ZN40_INTERNAL_7ebdc8ef_4_k_cu_76fd53b2_126544cuda3std6ranges3__45__cpo4swapE
	.align		8
        /*0040*/ 	.dword	_ZN40_INTERNAL_7ebdc8ef_4_k_cu_76fd53b2_126544cuda3std6ranges3__45__cpo9iter_moveE
	.align		8
        /*0048*/ 	.dword	_ZN40_INTERNAL_7ebdc8ef_4_k_cu_76fd53b2_126544cute7productE
	.align		8
        /*0050*/ 	.dword	_ZN40_INTERNAL_7ebdc8ef_4_k_cu_76fd53b2_126544cute1_E


//--------------------- .text._ZN7cutlass13device_kernelINS_4gemm6kernel13GemmUniversalIN4cute5tupleIJiiiiEEENS1_10collective13CollectiveMmaINS1_37MainloopSm90TmaGmmaWarpSpecializedFP8ILi5ENS5_IJNS4_1CILi2EEENSA_ILi1EEESC_EEENS1_35KernelTmaWarpSpecializedCooperativeEEENS5_IJNSA_ILi128EEENSA_ILi192EEESG_EEENS_12float_e4m3_tENS5_IJlSC_lEEESJ_SK_NS4_8TiledMMAINS4_8MMA_AtomIJNS4_4SM904GMMA31MMA_64x192x32_F32E4M3E4M3_SS_TNILNSO_7ScaleInE1ELSQ_1EEEEEENS4_6LayoutISD_NS5_IJSC_NSA_ILi0EEESU_EEEEENS5_IJNS4_10UnderscoreESX_SX_EEEEENS4_13SM90_TMA_LOADENS4_14ComposedLayoutINS4_7SwizzleILi3ELi4ELi3EEENS4_18smem_ptr_flag_bitsILi8EEENST_INS5_IJNSA_ILi8EEESG_EEENS5_IJSG_SC_EEEEEEEvNS4_8identityENS4_23SM90_TMA_LOAD_MULTICASTES1A_vS1B_EENS_8epilogue10collective6detail29Sm90TmaWarpSpecializedAdapterINS1F_15DefaultEpilogueISJ_SK_SK_NS1E_6thread17LinearCombinationISJ_Li1EffLNS1J_9ScaleType4KindE0ELNS_15FloatRoundStyleE2ESJ_EENS1_15EpilogueDefaultEEEEEvvEEEEvNT_6ParamsE --------------------------
	.section	.text._ZN7cutlass13device_kernelINS_4gemm6kernel13GemmUniversalIN4cute5tupleIJiiiiEEENS1_10collective13CollectiveMmaINS1_37MainloopSm90TmaGmmaWarpSpecializedFP8ILi5ENS5_IJNS4_1CILi2EEENSA_ILi1EEESC_EEENS1_35KernelTmaWarpSpecializedCooperativeEEENS5_IJNSA_ILi128EEENSA_ILi192EEESG_EEENS_12float_e4m3_tENS5_IJlSC_lEEESJ_SK_NS4_8TiledMMAINS4_8MMA_AtomIJNS4_4SM904GMMA31MMA_64x192x32_F32E4M3E4M3_SS_TNILNSO_7ScaleInE1ELSQ_1EEEEEENS4_6LayoutISD_NS5_IJSC_NSA_ILi0EEESU_EEEEENS5_IJNS4_10UnderscoreESX_SX_EEEEENS4_13SM90_TMA_LOADENS4_14ComposedLayoutINS4_7SwizzleILi3ELi4ELi3EEENS4_18smem_ptr_flag_bitsILi8EEENST_INS5_IJNSA_ILi8EEESG_EEENS5_IJSG_SC_EEEEEEEvNS4_8identityENS4_23SM90_TMA_LOAD_MULTICASTES1A_vS1B_EENS_8epilogue10collective6detail29Sm90TmaWarpSpecializedAdapterINS1F_15DefaultEpilogueISJ_SK_SK_NS1E_6thread17LinearCombinationISJ_Li1EffLNS1J_9ScaleType4KindE0ELNS_15FloatRoundStyleE2ESJ_EENS1_15EpilogueDefaultEEEEEvvEEEEvNT_6ParamsE,"ax",@progbits
	.align	128
.text._ZN7cutlass13device_kernelINS_4gemm6kernel13GemmUniversalIN4cute5tupleIJiiiiEEENS1_10collective13CollectiveMmaINS1_37MainloopSm90TmaGmmaWarpSpecializedFP8ILi5ENS5_IJNS4_1CILi2EEENSA_ILi1EEESC_EEENS1_35KernelTmaWarpSpecializedCooperativeEEENS5_IJNSA_ILi128EEENSA_ILi192EEESG_EEENS_12float_e4m3_tENS5_IJlSC_lEEESJ_SK_NS4_8TiledMMAINS4_8MMA_AtomIJNS4_4SM904GMMA31MMA_64x192x32_F32E4M3E4M3_SS_TNILNSO_7ScaleInE1ELSQ_1EEEEEENS4_6LayoutISD_NS5_IJSC_NSA_ILi0EEESU_EEEEENS5_IJNS4_10UnderscoreESX_SX_EEEEENS4_13SM90_TMA_LOADENS4_14ComposedLayoutINS4_7SwizzleILi3ELi4ELi3EEENS4_18smem_ptr_flag_bitsILi8EEENST_INS5_IJNSA_ILi8EEESG_EEENS5_IJSG_SC_EEEEEEEvNS4_8identityENS4_23SM90_TMA_LOAD_MULTICASTES1A_vS1B_EENS_8epilogue10collective6detail29Sm90TmaWarpSpecializedAdapterINS1F_15DefaultEpilogueISJ_SK_SK_NS1E_6thread17LinearCombinationISJ_Li1EffLNS1J_9ScaleType4KindE0ELNS_15FloatRoundStyleE2ESJ_EENS1_15EpilogueDefaultEEEEEvvEEEEvNT_6ParamsE:
        .type           _ZN7cutlass13device_kernelINS_4gemm6kernel13GemmUniversalIN4cute5tupleIJiiiiEEENS1_10collective13CollectiveMmaINS1_37MainloopSm90TmaGmmaWarpSpecializedFP8ILi5ENS5_IJNS4_1CILi2EEENSA_ILi1EEESC_EEENS1_35KernelTmaWarpSpecializedCooperativeEEENS5_IJNSA_ILi128EEENSA_ILi192EEESG_EEENS_12float_e4m3_tENS5_IJlSC_lEEESJ_SK_NS4_8TiledMMAINS4_8MMA_AtomIJNS4_4SM904GMMA31MMA_64x192x32_F32E4M3E4M3_SS_TNILNSO_7ScaleInE1ELSQ_1EEEEEENS4_6LayoutISD_NS5_IJSC_NSA_ILi0EEESU_EEEEENS5_IJNS4_10UnderscoreESX_SX_EEEEENS4_13SM90_TMA_LOADENS4_14ComposedLayoutINS4_7SwizzleILi3ELi4ELi3EEENS4_18smem_ptr_flag_bitsILi8EEENST_INS5_IJNSA_ILi8EEESG_EEENS5_IJSG_SC_EEEEEEEvNS4_8identityENS4_23SM90_TMA_LOAD_MULTICASTES1A_vS1B_EENS_8epilogue10collective6detail29Sm90TmaWarpSpecializedAdapterINS1F_15DefaultEpilogueISJ_SK_SK_NS1E_6thread17LinearCombinationISJ_Li1EffLNS1J_9ScaleType4KindE0ELNS_15FloatRoundStyleE2ESJ_EENS1_15EpilogueDefaultEEEEEvvEEEEvNT_6ParamsE,@function
        .size           _ZN7cutlass13device_kernelINS_4gemm6kernel13GemmUniversalIN4cute5tupleIJiiiiEEENS1_10collective13CollectiveMmaINS1_37MainloopSm90TmaGmmaWarpSpecializedFP8ILi5ENS5_IJNS4_1CILi2EEENSA_ILi1EEESC_EEENS1_35KernelTmaWarpSpecializedCooperativeEEENS5_IJNSA_ILi128EEENSA_ILi192EEESG_EEENS_12float_e4m3_tENS5_IJlSC_lEEESJ_SK_NS4_8TiledMMAINS4_8MMA_AtomIJNS4_4SM904GMMA31MMA_64x192x32_F32E4M3E4M3_SS_TNILNSO_7ScaleInE1ELSQ_1EEEEEENS4_6LayoutISD_NS5_IJSC_NSA_ILi0EEESU_EEEEENS5_IJNS4_10UnderscoreESX_SX_EEEEENS4_13SM90_TMA_LOADENS4_14ComposedLayoutINS4_7SwizzleILi3ELi4ELi3EEENS4_18smem_ptr_flag_bitsILi8EEENST_INS5_IJNSA_ILi8EEESG_EEENS5_IJSG_SC_EEEEEEEvNS4_8identityENS4_23SM90_TMA_LOAD_MULTICASTES1A_vS1B_EENS_8epilogue10collective6detail29Sm90TmaWarpSpecializedAdapterINS1F_15DefaultEpilogueISJ_SK_SK_NS1E_6thread17LinearCombinationISJ_Li1EffLNS1J_9ScaleType4KindE0ELNS_15FloatRoundStyleE2ESJ_EENS1_15EpilogueDefaultEEEEEvvEEEEvNT_6ParamsE,(.L_x_272 - _ZN7cutlass13device_kernelINS_4gemm6kernel13GemmUniversalIN4cute5tupleIJiiiiEEENS1_10collective13CollectiveMmaINS1_37MainloopSm90TmaGmmaWarpSpecializedFP8ILi5ENS5_IJNS4_1CILi2EEENSA_ILi1EEESC_EEENS1_35KernelTmaWarpSpecializedCooperativeEEENS5_IJNSA_ILi128EEENSA_ILi192EEESG_EEENS_12float_e4m3_tENS5_IJlSC_lEEESJ_SK_NS4_8TiledMMAINS4_8MMA_AtomIJNS4_4SM904GMMA31MMA_64x192x32_F32E4M3E4M3_SS_TNILNSO_7ScaleInE1ELSQ_1EEEEEENS4_6LayoutISD_NS5_IJSC_NSA_ILi0EEESU_EEEEENS5_IJNS4_10UnderscoreESX_SX_EEEEENS4_13SM90_TMA_LOADENS4_14ComposedLayoutINS4_7SwizzleILi3ELi4ELi3EEENS4_18smem_ptr_flag_bitsILi8EEENST_INS5_IJNSA_ILi8EEESG_EEENS5_IJSG_SC_EEEEEEEvNS4_8identityENS4_23SM90_TMA_LOAD_MULTICASTES1A_vS1B_EENS_8epilogue10collective6detail29Sm90TmaWarpSpecializedAdapterINS1F_15DefaultEpilogueISJ_SK_SK_NS1E_6thread17LinearCombinationISJ_Li1EffLNS1J_9ScaleType4KindE0ELNS_15FloatRoundStyleE2ESJ_EENS1_15EpilogueDefaultEEEEEvvEEEEvNT_6ParamsE)
        .other          _ZN7cutlass13device_kernelINS_4gemm6kernel13GemmUniversalIN4cute5tupleIJiiiiEEENS1_10collective13CollectiveMmaINS1_37MainloopSm90TmaGmmaWarpSpecializedFP8ILi5ENS5_IJNS4_1CILi2EEENSA_ILi1EEESC_EEENS1_35KernelTmaWarpSpecializedCooperativeEEENS5_IJNSA_ILi128EEENSA_ILi192EEESG_EEENS_12float_e4m3_tENS5_IJlSC_lEEESJ_SK_NS4_8TiledMMAINS4_8MMA_AtomIJNS4_4SM904GMMA31MMA_64x192x32_F32E4M3E4M3_SS_TNILNSO_7ScaleInE1ELSQ_1EEEEEENS4_6LayoutISD_NS5_IJSC_NSA_ILi0EEESU_EEEEENS5_IJNS4_10UnderscoreESX_SX_EEEEENS4_13SM90_TMA_LOADENS4_14ComposedLayoutINS4_7SwizzleILi3ELi4ELi3EEENS4_18smem_ptr_flag_bitsILi8EEENST_INS5_IJNSA_ILi8EEESG_EEENS5_IJSG_SC_EEEEEEEvNS4_8identityENS4_23SM90_TMA_LOAD_MULTICASTES1A_vS1B_EENS_8epilogue10collective6detail29Sm90TmaWarpSpecializedAdapterINS1F_15DefaultEpilogueISJ_SK_SK_NS1E_6thread17LinearCombinationISJ_Li1EffLNS1J_9ScaleType4KindE0ELNS_15FloatRoundStyleE2ESJ_EENS1_15EpilogueDefaultEEEEEvvEEEEvNT_6ParamsE,@"STO_CUDA_ENTRY STV_DEFAULT"
_ZN7cutlass13device_kernelINS_4gemm6kernel13GemmUniversalIN4cute5tupleIJiiiiEEENS1_10collective13CollectiveMmaINS1_37MainloopSm90TmaGmmaWarpSpecializedFP8ILi5ENS5_IJNS4_1CILi2EEENSA_ILi1EEESC_EEENS1_35KernelTmaWarpSpecializedCooperativeEEENS5_IJNSA_ILi128EEENSA_ILi192EEESG_EEENS_12float_e4m3_tENS5_IJlSC_lEEESJ_SK_NS4_8TiledMMAINS4_8MMA_AtomIJNS4_4SM904GMMA31MMA_64x192x32_F32E4M3E4M3_SS_TNILNSO_7ScaleInE1ELSQ_1EEEEEENS4_6LayoutISD_NS5_IJSC_NSA_ILi0EEESU_EEEEENS5_IJNS4_10UnderscoreESX_SX_EEEEENS4_13SM90_TMA_LOADENS4_14ComposedLayoutINS4_7SwizzleILi3ELi4ELi3EEENS4_18smem_ptr_flag_bitsILi8EEENST_INS5_IJNSA_ILi8EEESG_EEENS5_IJSG_SC_EEEEEEEvNS4_8identityENS4_23SM90_TMA_LOAD_MULTICASTES1A_vS1B_EENS_8epilogue10collective6detail29Sm90TmaWarpSpecializedAdapterINS1F_15DefaultEpilogueISJ_SK_SK_NS1E_6thread17LinearCombinationISJ_Li1EffLNS1J_9ScaleType4KindE0ELNS_15FloatRoundStyleE2ESJ_EENS1_15EpilogueDefaultEEEEEvvEEEEvNT_6ParamsE:
[----:B------:R-:W-:Y:S01]  /*0000*/  LDC R1, c[0x0][0x28] ;  /* 0x00000a00ff017b82 */ /* 0x000fe20000000800 */
[----:B------:R-:W0:Y:S01]  /*0010*/  S2R R0, SR_TID.X ;  /* 0x0000000000007919 */ /* 0x000e220000002100 */
[----:B------:R-:W-:Y:S01]  /*0020*/  ELECT P0, URZ, PT ;  /* 0x00000000003f782f */ /* 0x000fe20003800000 */
[----:B------:R-:W-:Y:S01]  /*0030*/  BSSY B0, `(.L_x_0) ;  /* 0x000000f000007945 */ /* 0x000fe20003800000 */
[--C-:B0-----:R-:W-:Y:S02]  /*0040*/  SHF.R.U32.HI R2, RZ, 0x5, R0.reuse ;  /* 0x00000005ff027819 */ /* 0x101fe40000011600 */
[----:B------:R-:W-:-:S03]  /*0050*/  SHF.R.U32.HI R3, RZ, 0x7, R0 ;  /* 0x00000007ff037819 */ /* 0x000fc60000011600 */
[----:B------:R-:W0:Y:S04]  /*0060*/  SHFL.IDX PT, R5, R2, RZ, 0x1f ;  /* 0x00001fff02057589 */ /* 0x000e2800000e0000 */
[----:B------:R-:W1:Y:S01]  /*0070*/  SHFL.IDX PT, R3, R3, RZ, 0x1f ;  /* 0x00001fff03037589 */ /* 0x000e6200000e0000 */
[----:B0-----:R-:W-:-:S13]  /*0080*/  ISETP.NE.OR P0, PT, R5, RZ, !P0 ;  /* 0x000000ff0500720c */ /* 0x001fda0004705670 */
[----:B-1----:R-:W-:Y:S05]  /*0090*/  @P0 BRA `(.L_x_1) ;  /* 0x0000000000200947 */ /* 0x002fea0003800000 */
[----:B------:R-:W-:Y:S02]  /*00a0*/  ULDC.64 UR4, c[0x0][0x198] ;  /* 0x0000660000047ab9 */ /* 0x000fe40000000a00 */
[----:B------:R-:W-:Y:S02]  /*00b0*/  UIADD3 UR6, UP0, UR4, 0xf0, URZ ;  /* 0x000000f004067890 */ /* 0x000fe4000ff1e03f */
[----:B------:R-:W-:Y:S02]  /*00c0*/  UIADD3 UR4, UP1, UR4, 0x1f0, URZ ;  /* 0x000001f004047890 */ /* 0x000fe4000ff3e03f */
[----:B------:R-:W-:Y:S02]  /*00d0*/  UIADD3.X UR7, URZ, UR5, URZ, UP0, !UPT ;  /* 0x000000053f077290 */ /* 0x000fe400087fe43f */
[----:B------:R-:W-:-:S07]  /*00e0*/  UIADD3.X UR5, URZ, UR5, URZ, UP1, !UPT ;  /* 0x000000053f057290 */ /* 0x000fce0008ffe43f */
[----:B------:R0:W-:Y:S02]  /*00f0*/  UTMACCTL.PF [UR6] ;  /* 0x00000000060079b9 */ /* 0x0001e40008040000 */
[----:B------:R0:W-:Y:S02]  /*0100*/  UTMACCTL.PF [UR4] ;  /* 0x00000000040079b9 */ /* 0x0001e40008040000 */
[----:B0-----:R-:W-:Y:S01]  /*0110*/  NOP ;  /* 0x0000000000007918 */ /* 0x001fe20000000000 */
.L_x_1:
[----:B------:R-:W-:Y:S05]  /*0120*/  BSYNC B0 ;  /* 0x0000000000007941 */ /* 0x000fea0003800000 */
.L_x_0:
[----:B------:R-:W0:Y:S02]  /*0130*/  SHFL.IDX PT, R4, R2, RZ, 0x1f ;  /* 0x00001fff02047589 */ /* 0x000e2400000e0000 */
[----:B0-----:R-:W-:-:S13]  /*0140*/  ISETP.NE.AND P0, PT, R4, RZ, PT ;  /* 0x000000ff0400720c */ /* 0x001fda0003f05270 */
[----:B------:R-:W-:Y:S05]  /*0150*/  @P0 BRA `(.L_x_2) ;  /* 0x0000000000600947 */ /* 0x000fea0003800000 */
[----:B------:R-:W0:Y:S01]  /*0160*/  S2UR UR8, SR_CgaCtaId ;  /* 0x00000000000879c3 */ /* 0x000e220000008800 */
[----:B------:R-:W-:Y:S01]  /*0170*/  UMOV UR4, 0x400 ;  /* 0x0000040000047882 */ /* 0x000fe20000000000 */
[----:B------:R-:W-:Y:S01]  /*0180*/  UMOV UR5, 0x1 ;  /* 0x0000000100057882 */ /* 0x000fe20000000000 */
[----:B------:R-:W-:Y:S01]  /*0190*/  UMOV UR6, 0x4 ;  /* 0x0000000400067882 */ /* 0x000fe20000000000 */
[----:B------:R-:W-:Y:S01]  /*01a0*/  ELECT P0, URZ, PT ;  /* 0x00000000003f782f */ /* 0x000fe20003800000 */
[----:B------:R-:W-:-:S04]  /*01b0*/  UIADD3 UR6, -UR6, 0x100000, URZ ;  /* 0x0010000006067890 */ /* 0x000fc8000fffe13f */
[----:B------:R-:W-:Y:S02]  /*01c0*/  USHF.L.U32 UR7, UR6, 0xb, URZ ;  /* 0x0000000b06077899 */ /* 0x000fe4000800063f */
[----:B------:R-:W-:Y:S02]  /*01d0*/  USHF.L.U32 UR6, UR6, 0x1, URZ ;  /* 0x0000000106067899 */ /* 0x000fe4000800063f */
[----:B0-----:R-:W-:Y:S02]  /*01e0*/  ULEA UR8, UR8, UR4, 0x18 ;  /* 0x0000000408087291 */ /* 0x001fe4000f8ec03f */
[----:B------:R-:W-:-:S04]  /*01f0*/  UIADD3 UR4, -UR5, 0x100000, URZ ;  /* 0x0010000005047890 */ /* 0x000fc8000fffe13f */
[----:B------:R-:W-:Y:S02]  /*0200*/  USHF.L.U32 UR5, UR4, 0xb, URZ ;  /* 0x0000000b04057899 */ /* 0x000fe4000800063f */
[----:B------:R-:W-:Y:S01]  /*0210*/  USHF.L.U32 UR4, UR4, 0x1, URZ ;  /* 0x0000000104047899 */ /* 0x000fe2000800063f */
[----:B------:R-:W0:Y:S11]  /*0220*/  FENCE.VIEW.ASYNC.S ;  /* 0x00000000000073c6 */ /* 0x000e360000000000 */
[----:B0-----:R0:W1:Y:S01]  /*0230*/  SYNCS.EXCH.64 URZ, [UR8], UR4 ;  /* 0x00000004083f75b2 */ /* 0x0010620008000100 */
[----:B------:R0:W2:Y:S01]  /*0240*/  SYNCS.EXCH.64 URZ, [UR8+0x28], UR6 ;  /* 0x00002806083f75b2 */ /* 0x0000a20008000100 */
[----:B------:R0:W3:Y:S01]  /*0250*/  SYNCS.EXCH.64 URZ, [UR8+0x8], UR4 ;  /* 0x00000804083f75b2 */ /* 0x0000e20008000100 */
[----:B------:R0:W4:Y:S01]  /*0260*/  SYNCS.EXCH.64 URZ, [UR8+0x30], UR6 ;  /* 0x00003006083f75b2 */ /* 0x0001220008000100 */
[----:B------:R0:W0:Y:S01]  /*0270*/  SYNCS.EXCH.64 URZ, [UR8+0x10], UR4 ;  /* 0x00001004083f75b2 */ /* 0x0000220008000100 */
[----:B------:R0:W0:Y:S01]  /*0280*/  SYNCS.EXCH.64 URZ, [UR8+0x38], UR6 ;  /* 0x00003806083f75b2 */ /* 0x0000220008000100 */
[----:B------:R0:W0:Y:S01]  /*0290*/  SYNCS.EXCH.64 URZ, [UR8+0x18], UR4 ;  /* 0x00001804083f75b2 */ /* 0x0000220008000100 */
[----:B------:R0:W0:Y:S01]  /*02a0*/  SYNCS.EXCH.64 URZ, [UR8+0x40], UR6 ;  /* 0x00004006083f75b2 */ /* 0x0000220008000100 */
[----:B------:R0:W0:Y:S01]  /*02b0*/  SYNCS.EXCH.64 URZ, [UR8+0x20], UR4 ;  /* 0x00002004083f75b2 */ /* 0x0000220008000100 */
[----:B------:R0:W0:Y:S01]  /*02c0*/  SYNCS.EXCH.64 URZ, [UR8+0x48], UR6 ;  /* 0x00004806083f75b2 */ /* 0x0000220008000100 */
[----:B------:R-:W-:Y:S01]  /*02d0*/  NOP ;  /* 0x0000000000007918 */ /* 0x000fe20000000000 */
.L_x_2:
[----:B------:R-:W-:Y:S01]  /*02e0*/  SHF.R.S32.HI R7, RZ, 0x1f, R0 ;  /* 0x0000001fff077819 */ /* 0x000fe20000011400 */
[----:B------:R-:W5:Y:S01]  /*02f0*/  SHFL.IDX PT, R2, R2, RZ, 0x1f ;  /* 0x00001fff02027589 */ /* 0x000f6200000e0000 */
[----:B0-----:R-:W0:Y:S01]  /*0300*/  S2UR UR8, SR_CTAID.X ;  /* 0x00000000000879c3 */ /* 0x001e220000002500 */
[----:B------:R-:W-:Y:S02]  /*0310*/  ELECT P0, URZ, PT ;  /* 0x00000000003f782f */ /* 0x000fe40003800000 */
[----:B------:R-:W-:Y:S01]  /*0320*/  LEA.HI R7, R7, R0, RZ, 0x7 ;  /* 0x0000000007077211 */ /* 0x000fe200078f38ff */
[----:B------:R-:W1:Y:S01]  /*0330*/  S2R R10, SR_CTAID.Y ;  /* 0x00000000000a7919 */ /* 0x000e620000002600 */
[----:B------:R-:W-:Y:S01]  /*0340*/  SHF.R.S32.HI R9, RZ, 0x1f, R4 ;  /* 0x0000001fff097819 */ /* 0x000fe20000011404 */
[----:B------:R-:W-:Y:S01]  /*0350*/  ULDC UR4, c[0x0][0x150] ;  /* 0x0000540000047ab9 */ /* 0x000fe20000000800 */
[----:B------:R-:W-:Y:S01]  /*0360*/  LOP3.LUT R7, R7, 0xffffff80, RZ, 0xc0, !PT ;  /* 0xffffff8007077812 */ /* 0x000fe200078ec0ff */
[----:B------:R-:W-:Y:S01]  /*0370*/  VIADD R16, R3, 0xffffffff ;  /* 0xffffffff03107836 */ /* 0x000fe20000000000 */
[----:B------:R-:W-:Y:S01]  /*0380*/  LEA.HI R9, R9, R4, RZ, 0x2 ;  /* 0x0000000409097211 */ /* 0x000fe200078f10ff */
[----:B------:R-:W2:Y:S01]  /*0390*/  LDC R12, c[0x0][0x144] ;  /* 0x00005100ff0c7b82 */ /* 0x000ea20000000800 */
[----:B------:R-:W-:Y:S01]  /*03a0*/  NOP ;  /* 0x0000000000007918 */ /* 0x000fe20000000000 */
[----:B------:R-:W-:Y:S01]  /*03b0*/  IMAD.IADD R6, R0, 0x1, -R7 ;  /* 0x0000000100067824 */ /* 0x000fe200078e0a07 */
[----:B------:R-:W-:Y:S01]  /*03c0*/  LOP3.LUT R9, R9, 0x3ffffffc, RZ, 0xc0, !PT ;  /* 0x3ffffffc09097812 */ /* 0x000fe200078ec0ff */
[----:B------:R-:W-:Y:S01]  /*03d0*/  NOP ;  /* 0x0000000000007918 */ /* 0x000fe20000000000 */
[----:B------:R-:W-:-:S02]  /*03e0*/  ISETP.NE.AND P4, PT, R3, RZ, PT ;  /* 0x000000ff0300720c */ /* 0x000fc40003f85270 */
[----:B------:R-:W-:Y:S01]  /*03f0*/  SHF.R.S32.HI R7, RZ, 0x1f, R6 ;  /* 0x0000001fff077819 */ /* 0x000fe20000011406 */
[----:B------:R-:W-:Y:S01]  /*0400*/  IMAD.IADD R4, R4, 0x1, -R9 ;  /* 0x0000000104047824 */ /* 0x000fe200078e0a09 */
[----:B------:R-:W3:Y:S01]  /*0410*/  LDC R14, c[0x0][0x140] ;  /* 0x00005000ff0e7b82 */ /* 0x000ee20000000800 */
[----:B------:R-:W-:Y:S02]  /*0420*/  ISETP.GE.U32.AND P6, PT, R16, 0x2, PT ;  /* 0x000000021000780c */ /* 0x000fe40003fc6070 */
[----:B------:R-:W-:Y:S02]  /*0430*/  LEA.HI R7, R7, R6, RZ, 0x3 ;  /* 0x0000000607077211 */ /* 0x000fe400078f18ff */
[----:B-----5:R-:W-:Y:S02]  /*0440*/  ISETP.NE.OR P0, PT, R2, RZ, !P0 ;  /* 0x000000ff0200720c */ /* 0x020fe40004705670 */
[--C-:B------:R-:W-:Y:S01]  /*0450*/  SHF.R.S32.HI R2, RZ, 0x3, R7.reuse ;  /* 0x00000003ff027819 */ /* 0x100fe20000011407 */
[----:B------:R-:W5:Y:S01]  /*0460*/  LDC R13, c[0x0][0x148] ;  /* 0x00005200ff0d7b82 */ /* 0x000f620000000800 */
[----:B------:R-:W-:-:S02]  /*0470*/  SHF.R.S32.HI R7, RZ, 0x1f, R7 ;  /* 0x0000001fff077819 */ /* 0x000fc40000011407 */
[----:B0-----:R-:W-:Y:S02]  /*0480*/  I2FP.F32.U32 R8, UR8 ;  /* 0x0000000800087c45 */ /* 0x001fe40008201000 */
[----:B------:R-:W-:-:S03]  /*0490*/  LEA.HI R7, R7, R2, RZ, 0x2 ;  /* 0x0000000207077211 */ /* 0x000fc600078f10ff */
[----:B------:R-:W-:Y:S01]  /*04a0*/  FMUL R8, R8, UR4 ;  /* 0x0000000408087c20 */ /* 0x000fe20008400000 */
[----:B------:R-:W-:Y:S01]  /*04b0*/  LOP3.LUT R7, R7, 0xfffffffc, RZ, 0xc0, !PT ;  /* 0xfffffffc07077812 */ /* 0x000fe200078ec0ff */
[----:B------:R-:W-:Y:S01]  /*04c0*/  VOTEU.ALL UP0, P0 ;  /* 0x00000000003f7886 */ /* 0x000fe20000000000 */
[----:B-1----:R-:W-:Y:S01]  /*04d0*/  I2FP.F32.U32 R9, R10 ;  /* 0x0000000a00097245 */ /* 0x002fe20000201000 */
[----:B------:R-:W-:Y:S01]  /*04e0*/  ULDC UR4, c[0x0][0x154] ;  /* 0x0000550000047ab9 */ /* 0x000fe20000000800 */
[----:B------:R-:W-:Y:S01]  /*04f0*/  VOTEU.ALL UP1, P0 ;  /* 0x00000000003f7886 */ /* 0x000fe20000020000 */
[----:B------:R-:W0:Y:S01]  /*0500*/  F2I.U32.TRUNC.NTZ R8, R8 ;  /* 0x0000000800087305 */ /* 0x000e22000020f000 */
[----:B------:R-:W-:Y:S01]  /*0510*/  IMAD.IADD R7, R2, 0x1, -R7 ;  /* 0x0000000102077824 */ /* 0x000fe200078e0a07 */
[----:B------:R-:W1:Y:S01]  /*0520*/  @!UP0 S2UR UR7, SR_CgaCtaId ;  /* 0x00000000000789c3 */ /* 0x000e620000008800 */
[----:B------:R-:W-:Y:S01]  /*0530*/  @!UP0 UMOV UR6, 0x400 ;  /* 0x0000040000068882 */ /* 0x000fe20000000000 */
[----:B---3--:R-:W-:Y:S01]  /*0540*/  ISETP.EQ.U32.AND P3, PT, R14, 0x1, PT ;  /* 0x000000010e00780c */ /* 0x008fe20003f62070 */
[----:B------:R-:W-:-:S05]  /*0550*/  IMAD R7, R4, 0x4, R7 ;  /* 0x0000000404077824 */ /* 0x000fca00078e0207 */
[----:B------:R-:W-:-:S04]  /*0560*/  LEA.HI R2, R7, R7, RZ, 0x1 ;  /* 0x0000000707027211 */ /* 0x000fc800078f08ff */
[----:B------:R-:W-:Y:S01]  /*0570*/  LOP3.LUT R4, R2, 0xfffffffe, RZ, 0xc0, !PT ;  /* 0xfffffffe02047812 */ /* 0x000fe200078ec0ff */
[----:B0-----:R-:W-:Y:S02]  /*0580*/  IMAD.MOV R15, RZ, RZ, -R8 ;  /* 0x000000ffff0f7224 */ /* 0x001fe400078e0a08 */
[----:B------:R-:W-:Y:S01]  /*0590*/  FMUL R8, R9, UR4 ;  /* 0x0000000409087c20 */ /* 0x000fe20008400000 */
[----:B------:R-:W-:Y:S01]  /*05a0*/  SHF.R.S32.HI R2, RZ, 0x1f, R5 ;  /* 0x0000001fff027819 */ /* 0x000fe20000011405 */
[----:B------:R-:W-:Y:S01]  /*05b0*/  UMOV UR4, 0x20 ;  /* 0x0000002000047882 */ /* 0x000fe20000000000 */
[----:B--2---:R-:W-:Y:S01]  /*05c0*/  IMAD R12, R12, R15, UR8 ;  /* 0x000000080c0c7e24 */ /* 0x004fe2000f8e020f */
[----:B------:R-:W-:-:S04]  /*05d0*/  @!UP0 UIADD3 UR4, -UR4, 0x100000, URZ ;  /* 0x0010000004048890 */ /* 0x000fc8000fffe13f */
[----:B------:R-:W-:Y:S02]  /*05e0*/  @!UP0 USHF.L.U32 UR5, UR4, 0xb, URZ ;  /* 0x0000000b04058899 */ /* 0x000fe4000800063f */
[----:B------:R-:W-:Y:S01]  /*05f0*/  @!UP0 USHF.L.U32 UR4, UR4, 0x1, URZ ;  /* 0x0000000104048899 */ /* 0x000fe2000800063f */
[C---:B------:R-:W-:Y:S01]  /*0600*/  IMAD.IADD R9, R7.reuse, 0x1, -R4 ;  /* 0x0000000107097824 */ /* 0x040fe200078e0a04 */
[----:B------:R-:W0:Y:S01]  /*0610*/  F2I.U32.TRUNC.NTZ R8, R8 ;  /* 0x0000000800087305 */ /* 0x000e22000020f000 */
[----:B------:R-:W-:Y:S01]  /*0620*/  LEA.HI R2, R2, R5, RZ, 0x2 ;  /* 0x0000000502027211 */ /* 0x000fe200078f10ff */
[----:B------:R-:W-:Y:S02]  /*0630*/  IMAD.SHL.U32 R4, R7, 0x4, RZ ;  /* 0x0000000407047824 */ /* 0x000fe400078e00ff */
[----:B------:R-:W-:Y:S01]  /*0640*/  ISETP.NE.AND P2, PT, R9, R12, PT ;  /* 0x0000000c0900720c */ /* 0x000fe20003f45270 */
[----:B-1----:R-:W-:Y:S01]  /*0650*/  @!UP0 ULEA UR6, UR7, UR6, 0x18 ;  /* 0x0000000607068291 */ /* 0x002fe2000f8ec03f */
[----:B------:R-:W-:Y:S01]  /*0660*/  LOP3.LUT R2, R2, 0xfffffffc, RZ, 0xc0, !PT ;  /* 0xfffffffc02027812 */ /* 0x000fe200078ec0ff */
[----:B------:R-:W-:Y:S01]  /*0670*/  VOTEU.ALL UP0, P0 ;  /* 0x00000000003f7886 */ /* 0x000fe20000000000 */
[----:B------:R-:W-:-:S02]  /*0680*/  LOP3.LUT R7, R7, 0xc, R4, 0x78, !PT ;  /* 0x0000000c07077812 */ /* 0x000fc400078e7804 */
[----:B------:R-:W-:Y:S01]  /*0690*/  LOP3.LUT P0, RZ, R6, 0x7, RZ, 0xc0, !PT ;  /* 0x0000000706ff7812 */ /* 0x000fe2000780c0ff */
[----:B------:R-:W-:Y:S02]  /*06a0*/  IMAD.IADD R5, R5, 0x1, -R2 ;  /* 0x0000000105057824 */ /* 0x000fe400078e0a02 */
[----:B------:R-:W-:Y:S01]  /*06b0*/  IMAD.MOV.U32 R6, RZ, RZ, 0x1 ;  /* 0x00000001ff067424 */ /* 0x000fe200078e00ff */
[----:B------:R-:W-:Y:S01]  /*06c0*/  ISETP.LT.U32.AND P0, PT, R7, 0x2, !P0 ;  /* 0x000000020700780c */ /* 0x000fe20004701070 */
[----:B0-----:R-:W-:Y:S01]  /*06d0*/  IMAD.MOV R18, RZ, RZ, -R8 ;  /* 0x000000ffff127224 */ /* 0x001fe200078e0a08 */
[----:B------:R-:W-:Y:S01]  /*06e0*/  ISETP.NE.AND P1, PT, R5, 0x3, PT ;  /* 0x000000030500780c */ /* 0x000fe20003f25270 */
[----:B------:R-:W0:Y:S02]  /*06f0*/  FENCE.VIEW.ASYNC.S ;  /* 0x00000000000073c6 */ /* 0x000e240000000000 */
[----:B0-----:R0:W1:Y:S01]  /*0700*/  @!UP0 SYNCS.EXCH.64 URZ, [UR6+0x60], UR4 ;  /* 0x00006004063f85b2 */ /* 0x0010620008000100 */
[----:B------:R-:W-:Y:S01]  /*0710*/  @P2 LEA.HI R2, R7, R7, RZ, 0x1 ;  /* 0x0000000707022211 */ /* 0x000fe200078f08ff */
[----:B-----5:R-:W-:Y:S01]  /*0720*/  IMAD R9, R13, R18, R10 ;  /* 0x000000120d097224 */ /* 0x020fe200078e020a */
[----:B------:R-:W-:-:S02]  /*0730*/  ISETP.EQ.OR P1, PT, R5, RZ, !P1 ;  /* 0x000000ff0500720c */ /* 0x000fc40004f22670 */
[----:B------:R-:W-:Y:S02]  /*0740*/  @P2 SHF.R.S32.HI R2, RZ, 0x1, R2 ;  /* 0x00000001ff022819 */ /* 0x000fe40000011402 */
[----:B------:R-:W-:Y:S02]  /*0750*/  ISETP.EQ.AND P1, PT, R3, RZ, P1 ;  /* 0x000000ff0300720c */ /* 0x000fe40000f22270 */
[----:B------:R-:W-:Y:S02]  /*0760*/  @P2 ISETP.NE.AND P5, PT, R2, R9, PT ;  /* 0x000000090200220c */ /* 0x000fe40003fa5270 */
[----:B------:R-:W-:Y:S02]  /*0770*/  SEL R3, RZ, 0x1, !P0 ;  /* 0x00000001ff037807 */ /* 0x000fe40004000000 */
[----:B------:R-:W-:Y:S02]  /*0780*/  @P2 SEL R6, RZ, 0x1, P5 ;  /* 0x00000001ff062807 */ /* 0x000fe40002800000 */
[----:B------:R-:W-:Y:S01]  /*0790*/  SEL R4, RZ, 0x1, !P1 ;  /* 0x00000001ff047807 */ /* 0x000fe20004800000 */
[----:B------:R0:W2:Y:S01]  /*07a0*/  @!UP1 SYNCS.EXCH.64 URZ, [UR6+0x68], UR4 ;  /* 0x00006804063f95b2 */ /* 0x0000a20008000100 */
[----:B------:R-:W-:Y:S01]  /*07b0*/  LOP3.LUT R6, R6, R3, RZ, 0xc0, !PT ;  /* 0x0000000306067212 */ /* 0x000fe200078ec0ff */
[----:B------:R-:W-:Y:S01]  /*07c0*/  NOP ;  /* 0x0000000000007918 */ /* 0x000fe20000000000 */
[----:B------:R-:W-:Y:S01]  /*07d0*/  SEL R4, R4, 0x2, P6 ;  /* 0x0000000204047807 */ /* 0x000fe20003000000 */
[----:B------:R-:W-:Y:S06]  /*07e0*/  @!P3 BRA `(.L_x_3) ;  /* 0x000000000008b947 */ /* 0x000fec0003800000 */
[----:B-12-4-:R-:W-:Y:S01]  /*07f0*/  UCGABAR_ARV ;  /* 0x00000000000079c7 */ /* 0x016fe20008000000 */
[----:B------:R-:W-:Y:S05]  /*0800*/  BRA `(.L_x_4) ;  /* 0x0000000000047947 */ /* 0x000fea0003800000 */
.L_x_3:
[----:B-12-4-:R-:W-:Y:S01]  /*0810*/  NOP ;  /* 0x0000000000007918 */ /* 0x016fe20000000000 */
.L_x_4:
[----:B------:R-:W1:Y:S01]  /*0820*/  LDC R2, c[0x0][0x65c] ;  /* 0x00019700ff027b82 */ /* 0x000e620000000800 */
[----:B------:R-:W-:Y:S01]  /*0830*/  IMAD.MOV.U32 R3, RZ, RZ, RZ ;  /* 0x000000ffff037224 */ /* 0x000fe200078e00ff */
[----:B-1----:R-:W-:Y:S01]  /*0840*/  ISETP.NE.AND P2, PT, R2, 0x1, PT ;  /* 0x000000010200780c */ /* 0x002fe20003f45270 */
[----:B------:R-:W-:-:S12]  /*0850*/  IMAD.U32 R2, RZ, RZ, UR8 ;  /* 0x00000008ff027e24 */ /* 0x000fd8000f8e00ff */
[----:B------:R-:W1:Y:S01]  /*0860*/  @P2 LDC R15, c[0x0][0x10] ;  /* 0x00000400ff0f2b82 */ /* 0x000e620000000800 */
[----:B------:R-:W-:Y:S02]  /*0870*/  @P2 IMAD.MOV.U32 R11, RZ, RZ, RZ ;  /* 0x000000ffff0b2224 */ /* 0x000fe400078e00ff */
[----:B------:R-:W-:-:S05]  /*0880*/  @P2 IMAD.MOV.U32 R17, RZ, RZ, RZ ;  /* 0x000000ffff112224 */ /* 0x000fca00078e00ff */
[----:B------:R-:W2:Y:S01]  /*0890*/  @!P2 LDC R9, c[0x0][0xc] ;  /* 0x00000300ff09ab82 */ /* 0x000ea20000000800 */
[----:B-1----:R-:W-:-:S04]  /*08a0*/  @P2 IMAD.WIDE.U32 R14, R15, UR8, R10 ;  /* 0x000000080f0e2c25 */ /* 0x002fc8000f8e000a */
[----:B--2---:R-:W-:-:S04]  /*08b0*/  @!P2 IMAD.WIDE.U32 R8, R10, R9, R2 ;  /* 0x000000090a08a225 */ /* 0x004fc800078e0002 */
[----:B------:R-:W-:Y:S02]  /*08c0*/  @P2 IMAD.MOV.U32 R2, RZ, RZ, R14 ;  /* 0x000000ffff022224 */ /* 0x000fe400078e000e */
[----:B------:R-:W-:Y:S02]  /*08d0*/  @P2 IMAD.IADD R3, R15, 0x1, R17 ;  /* 0x000000010f032824 */ /* 0x000fe400078e0211 */
[----:B------:R-:W-:Y:S02]  /*08e0*/  @!P2 IMAD.MOV.U32 R2, RZ, RZ, R8 ;  /* 0x000000ffff02a224 */ /* 0x000fe400078e0008 */
[----:B------:R-:W-:Y:S01]  /*08f0*/  @!P2 IMAD.MOV.U32 R3, RZ, RZ, R9 ;  /* 0x000000ffff03a224 */ /* 0x000fe200078e0009 */
[----:B------:R-:W-:Y:S06]  /*0900*/  @!P3 BRA `(.L_x_5) ;  /* 0x00000000000cb947 */ /* 0x000fec0003800000 */
[----:B------:R-:W-:Y:S01]  /*0910*/  UCGABAR_WAIT ;  /* 0x0000000000007dc7 */ /* 0x000fe20008000000 */
[----:B------:R-:W-:Y:S01]  /*0920*/  CCTL.IVALL ;  /* 0x00000000ff00798f */ /* 0x000fe20002000000 */
[----:B------:R-:W-:Y:S05]  /*0930*/  BRA `(.L_x_6) ;  /* 0x0000000000047947 */ /* 0x000fea0003800000 */
.L_x_5:
[----:B------:R-:W-:Y:S06]  /*0940*/  BAR.SYNC.DEFER_BLOCKING 0x0 ;  /* 0x0000000000007b1d */ /* 0x000fec0000010000 */
.L_x_6:
[----:B------:R-:W-:Y:S05]  /*0950*/  @!P4 BRA `(.L_x_7) ;  /* 0x000000a00058c947 */ /* 0x000fea0003800000 */
[----:B------:R-:W-:-:S13]  /*0960*/  ISETP.GT.U32.AND P0, PT, R16, 0x1, PT ;  /* 0x000000011000780c */ /* 0x000fda0003f04070 */
[----:B0-----:R-:W-:Y:S05]  /*0970*/  @P0 EXIT ;  /* 0x000000000000094d */ /* 0x001fea0003800000 */
[----:B------:R-:W-:Y:S01]  /*0980*/  ULDC.64 UR4, c[0x0][0x650] ;  /* 0x0001940000047ab9 */ /* 0x000fe20000000a00 */
[----:B------:R-:W-:Y:S01]  /*0990*/  PRMT R14, RZ, 0x7610, R14 ;  /* 0x00007610ff0e7816 */ /* 0x000fe2000000000e */
[----:B------:R-:W-:Y:S01]  /*09a0*/  IMAD.MOV.U32 R8, RZ, RZ, -0x1 ;  /* 0xffffffffff087424 */ /* 0x000fe200078e00ff */
[----:B------:R-:W-:Y:S01]  /*09b0*/  ISETP.GE.U32.AND P0, PT, R2, UR4, PT ;  /* 0x0000000402007c0c */ /* 0x000fe2000bf06070 */
[----:B------:R-:W-:Y:S02]  /*09c0*/  IMAD.MOV.U32 R9, RZ, RZ, -0x1 ;  /* 0xffffffffff097424 */ /* 0x000fe400078e00ff */
[----:B------:R-:W-:Y:S01]  /*09d0*/  IMAD.MOV.U32 R5, RZ, RZ, -0x1 ;  /* 0xffffffffff057424 */ /* 0x000fe200078e00ff */
[----:B------:R-:W-:-:S13]  /*09e0*/  ISETP.GE.U32.AND.EX P0, PT, R3, UR5, PT, P0 ;  /* 0x0000000503007c0c */ /* 0x000fda000bf06100 */
[----:B------:R-:W-:Y:S05]  /*09f0*/  @P0 BRA `(.L_x_8) ;  /* 0x0000000400280947 */ /* 0x000fea0003800000 */
[----:B------:R-:W0:Y:S01]  /*0a00*/  LDC.64 R20, c[0x0][0x628] ;  /* 0x00018a00ff147b82 */ /* 0x000e220000000a00 */
[----:B------:R-:W-:Y:S02]  /*0a10*/  IMAD.MOV.U32 R8, RZ, RZ, R2 ;  /* 0x000000ffff087224 */ /* 0x000fe400078e0002 */
[----:B------:R-:W-:-:S05]  /*0a20*/  IMAD.MOV.U32 R9, RZ, RZ, R3 ;  /* 0x000000ffff097224 */ /* 0x000fca00078e0003 */
[----:B------:R-:W1:Y:S08]  /*0a30*/  LDC R22, c[0x0][0x630] ;  /* 0x00018c00ff167b82 */ /* 0x000e700000000800 */
[----:B------:R-:W2:Y:S01]  /*0a40*/  LDC.64 R24, c[0x0][0x620] ;  /* 0x00018800ff187b82 */ /* 0x000ea20000000a00 */
[----:B0-----:R-:W-:-:S04]  /*0a50*/  ISETP.NE.U32.AND P0, PT, R20, RZ, PT ;  /* 0x000000ff1400720c */ /* 0x001fc80003f05070 */
[----:B------:R-:W-:-:S13]  /*0a60*/  ISETP.NE.AND.EX P0, PT, R21, RZ, PT, P0 ;  /* 0x000000ff1500720c */ /* 0x000fda0003f05300 */
[----:B-12---:R-:W-:Y:S05]  /*0a70*/  @!P0 BRA `(.L_x_9) ;  /* 0x0000000000288947 */ /* 0x006fea0003800000 */
[----:B------:R-:W0:Y:S02]  /*0a80*/  LDC R5, c[0x0][0x634] ;  /* 0x00018d00ff057b82 */ /* 0x000e240000000800 */
[----:B0-----:R-:W-:-:S05]  /*0a90*/  IADD3 R5, P0, R2, R5, RZ ;  /* 0x0000000502057210 */ /* 0x001fca0007f1e0ff */
[----:B------:R-:W-:-:S04]  /*0aa0*/  IMAD.X R19, RZ, RZ, R3, P0 ;  /* 0x000000ffff137224 */ /* 0x000fc800000e0603 */
[----:B------:R-:W-:-:S04]  /*0ab0*/  IMAD.WIDE.U32 R8, R19, R20, RZ ;  /* 0x0000001413087225 */ /* 0x000fc800078e00ff */
[----:B------:R-:W-:-:S04]  /*0ac0*/  IMAD.WIDE.U32 R14, P0, R5, R21, R8 ;  /* 0x00000015050e7225 */ /* 0x000fc80007800008 */
[----:B------:R-:W-:-:S04]  /*0ad0*/  IMAD.WIDE.U32 R8, R5, R20, RZ ;  /* 0x0000001405087225 */ /* 0x000fc800078e00ff */
[----:B------:R-:W-:Y:S01]  /*0ae0*/  IMAD.X R17, RZ, RZ, RZ, P0 ;  /* 0x000000ffff117224 */ /* 0x000fe200000e06ff */
[----:B------:R-:W-:Y:S01]  /*0af0*/  IADD3 RZ, P0, R9, R14, RZ ;  /* 0x0000000e09ff7210 */ /* 0x000fe20007f1e0ff */
[----:B------:R-:W-:-:S04]  /*0b00*/  IMAD.MOV.U32 R16, RZ, RZ, R15 ;  /* 0x000000ffff107224 */ /* 0x000fc800078e000f */
[----:B------:R-:W-:-:S08]  /*0b10*/  IMAD.WIDE.U32.X R8, R19, R21, R16, P0 ;  /* 0x0000001513087225 */ /* 0x000fd000000e0410 */
.L_x_9:
[-CC-:B------:R-:W-:Y:S01]  /*0b20*/  SHF.R.U64 R27, R8, R22.reuse, R9.reuse ;  /* 0x00000016081b7219 */ /* 0x180fe20000001209 */
[----:B------:R-:W0:Y:S01]  /*0b30*/  LDC R16, c[0x0][0x618] ;  /* 0x00018600ff107b82 */ /* 0x000e220000000800 */
[----:B------:R-:W-:Y:S01]  /*0b40*/  SHF.R.U32.HI R5, RZ, R22, R9 ;  /* 0x00000016ff057219 */ /* 0x000fe20000011609 */
[----:B------:R-:W-:Y:S01]  /*0b50*/  IMAD R29, R13, R18, R10 ;  /* 0x000000120d1d7224 */ /* 0x000fe200078e020a */
[----:B------:R-:W-:-:S05]  /*0b60*/  IADD3 R11, P0, RZ, -R27, RZ ;  /* 0x8000001bff0b7210 */ /* 0x000fca0007f1e0ff */
[----:B------:R-:W1:Y:S01]  /*0b70*/  LDC.64 R22, c[0x0][0x640] ;  /* 0x00019000ff167b82 */ /* 0x000e620000000a00 */
[----:B------:R-:W-:Y:S02]  /*0b80*/  IMAD.X R5, RZ, RZ, ~R5, P0 ;  /* 0x000000ffff057224 */ /* 0x000fe400000e0e05 */
[----:B------:R-:W-:-:S04]  /*0b90*/  IMAD.WIDE.U32 R8, R11, R24, R2 ;  /* 0x000000180b087225 */ /* 0x000fc800078e0002 */
[----:B------:R-:W-:Y:S01]  /*0ba0*/  IMAD R14, R5, R24, RZ ;  /* 0x00000018050e7224 */ /* 0x000fe200078e02ff */
[----:B------:R-:W2:Y:S03]  /*0bb0*/  LDC R15, c[0x0][0x608] ;  /* 0x00018200ff0f7b82 */ /* 0x000ea60000000800 */
[----:B------:R-:W-:Y:S02]  /*0bc0*/  IMAD R5, R11, R25, R14 ;  /* 0x000000190b057224 */ /* 0x000fe400078e020e */
[----:B------:R-:W-:Y:S02]  /*0bd0*/  IMAD.MOV.U32 R14, RZ, RZ, -0x1 ;  /* 0xffffffffff0e7424 */ /* 0x000fe400078e00ff */
[----:B------:R-:W-:Y:S01]  /*0be0*/  IMAD.IADD R5, R9, 0x1, R5 ;  /* 0x0000000109057824 */ /* 0x000fe200078e0205 */
[----:B------:R-:W3:Y:S04]  /*0bf0*/  LDC R21, c[0x0][0x658] ;  /* 0x00019600ff157b82 */ /* 0x000ee80000000800 */
[----:B0-----:R-:W-:-:S02]  /*0c00*/  SHF.R.U64 R19, R8, R16, R5 ;  /* 0x0000001008137219 */ /* 0x001fc40000001205 */
[----:B------:R-:W-:Y:S01]  /*0c10*/  SHF.R.U32.HI R8, RZ, R16, R5 ;  /* 0x00000010ff087219 */ /* 0x000fe20000011605 */
[----:B------:R-:W-:Y:S01]  /*0c20*/  IMAD.MOV.U32 R16, RZ, RZ, 0x1 ;  /* 0x00000001ff107424 */ /* 0x000fe200078e00ff */
[----:B------:R-:W0:Y:S01]  /*0c30*/  LDC R20, c[0x0][0x600] ;  /* 0x00018000ff147b82 */ /* 0x000e220000000800 */
[----:B-1----:R-:W-:-:S04]  /*0c40*/  ISETP.NE.U32.AND P0, PT, R22, RZ, PT ;  /* 0x000000ff1600720c */ /* 0x002fc80003f05070 */
[----:B------:R-:W-:-:S03]  /*0c50*/  ISETP.NE.AND.EX P0, PT, R23, RZ, PT, P0 ;  /* 0x000000ff1700720c */ /* 0x000fc60003f05300 */
[----:B------:R-:W1:Y:S01]  /*0c60*/  LDC R24, c[0x0][0x648] ;  /* 0x00019200ff187b82 */ /* 0x000e620000000800 */
[-CC-:B--2---:R-:W-:Y:S02]  /*0c70*/  SHF.R.U64 R28, R19, R15.reuse, R8.reuse ;  /* 0x0000000f131c7219 */ /* 0x184fe40000001208 */
[----:B------:R-:W-:-:S05]  /*0c80*/  SHF.R.U32.HI R8, RZ, R15, R8 ;  /* 0x0000000fff087219 */ /* 0x000fca0000011608 */
[----:B------:R-:W2:Y:S01]  /*0c90*/  LDC R26, c[0x0][0x638] ;  /* 0x00018e00ff1a7b82 */ /* 0x000ea20000000800 */
[-CC-:B---3--:R-:W-:Y:S02]  /*0ca0*/  SHF.R.U64 R18, R28, R21.reuse, R8.reuse ;  /* 0x000000151c127219 */ /* 0x188fe40000001208 */
[-C--:B------:R-:W-:Y:S02]  /*0cb0*/  SHF.L.U32 R5, R14, R21.reuse, RZ ;  /* 0x000000150e057219 */ /* 0x080fe400000006ff */
[----:B------:R-:W-:Y:S01]  /*0cc0*/  SHF.R.U32.HI R9, RZ, R21, R8 ;  /* 0x00000015ff097219 */ /* 0x000fe20000011608 */
[----:B------:R-:W-:Y:S01]  /*0cd0*/  IMAD.MOV.U32 R8, RZ, RZ, R18 ;  /* 0x000000ffff087224 */ /* 0x000fe200078e0012 */
[----:B------:R-:W-:Y:S01]  /*0ce0*/  LOP3.LUT R13, RZ, R5, RZ, 0x33, !PT ;  /* 0x00000005ff0d7212 */ /* 0x000fe200078e33ff */
[----:B------:R-:W3:Y:S01]  /*0cf0*/  LDC R25, c[0x0][0x610] ;  /* 0x00018400ff197b82 */ /* 0x000ee20000000800 */
[----:B------:R-:W-:Y:S05]  /*0d00*/  @!P0 BRA `(.L_x_10) ;  /* 0x0000000000288947 */ /* 0x000fea0003800000 */
[----:B------:R-:W4:Y:S02]  /*0d10*/  LDC R5, c[0x0][0x64c] ;  /* 0x00019300ff057b82 */ /* 0x000f240000000800 */
[----:B----4-:R-:W-:-:S05]  /*0d20*/  IADD3 R5, P0, R18, R5, RZ ;  /* 0x0000000512057210 */ /* 0x010fca0007f1e0ff */
        /* <DEDUP_REMOVED lines=8> */
.L_x_10:
[----:B-1----:R-:W-:Y:S01]  /*0db0*/  SHF.R.U64 R9, R8, R24, R9 ;  /* 0x0000001808097219 */ /* 0x002fe20000001209 */
[----:B0-----:R-:W-:Y:S01]  /*0dc0*/  VIADD R10, R20, 0xffffffff ;  /* 0xffffffff140a7836 */ /* 0x001fe20000000000 */
[----:B------:R-:W-:Y:S01]  /*0dd0*/  SHF.L.U32 R5, R16, R21, RZ ;  /* 0x0000001510057219 */ /* 0x000fe200000006ff */
[----:B------:R-:W-:Y:S01]  /*0de0*/  IMAD.MOV.U32 R14, RZ, RZ, 0x1 ;  /* 0x00000001ff0e7424 */ /* 0x000fe200078e00ff */
[----:B------:R-:W-:Y:S01]  /*0df0*/  LOP3.LUT R8, R28, R13, RZ, 0xc0, !PT ;  /* 0x0000000d1c087212 */ /* 0x000fe200078ec0ff */
[----:B------:R-:W-:Y:S01]  /*0e00*/  IMAD.MOV R11, RZ, RZ, -R9 ;  /* 0x000000ffff0b7224 */ /* 0x000fe200078e0a09 */
[----:B------:R-:W-:Y:S02]  /*0e10*/  SEL R12, R12, R29, !P2 ;  /* 0x0000001d0c0c7207 */ /* 0x000fe40005000000 */
[----:B------:R-:W-:Y:S01]  /*0e20*/  LOP3.LUT R10, R19, R10, RZ, 0xc0, !PT ;  /* 0x0000000a130a7212 */ /* 0x000fe200078ec0ff */
[----:B------:R-:W-:Y:S02]  /*0e30*/  IMAD R9, R5, R9, R8 ;  /* 0x0000000905097224 */ /* 0x000fe400078e0208 */
[----:B--2---:R-:W-:-:S02]  /*0e40*/  IMAD R5, R11, R26, R18 ;  /* 0x0000001a0b057224 */ /* 0x004fc400078e0212 */
[----:B---3--:R-:W-:Y:S02]  /*0e50*/  IMAD R12, R9, R25, R12 ;  /* 0x00000019090c7224 */ /* 0x008fe400078e020c */
[----:B------:R-:W-:-:S05]  /*0e60*/  IMAD R5, R5, R20, R10 ;  /* 0x0000001405057224 */ /* 0x000fca00078e020a */
[----:B------:R-:W-:Y:S02]  /*0e70*/  SEL R9, R5, R12, !P2 ;  /* 0x0000000c05097207 */ /* 0x000fe40005000000 */
[----:B------:R-:W-:Y:S01]  /*0e80*/  SEL R8, R12, R5, !P2 ;  /* 0x000000050c087207 */ /* 0x000fe20005000000 */
[----:B------:R-:W-:-:S07]  /*0e90*/  IMAD.MOV.U32 R5, RZ, RZ, R27 ;  /* 0x000000ffff057224 */ /* 0x000fce00078e001b */
.L_x_8:
[----:B------:R-:W-:-:S08]  /*0ea0*/  NOP ;  /* 0x0000000000007918 */ /* 0x000fd00000000000 */
[----:B------:R-:W0:Y:S02]  /*0eb0*/  USETMAXREG.TRY_ALLOC.CTAPOOL UP0, 0xe8 ;  /* 0x000000e8000079c8 */ /* 0x000e240008000600 */
[----:B0-----:R-:W-:-:S13]  /*0ec0*/  PLOP3.LUT P0, PT, PT, PT, UP0, 0x80, 0x0 ;  /* 0x000000000000781c */ /* 0x001fda0003f0f008 */
[----:B------:R-:W-:Y:S05]  /*0ed0*/  @!P0 BRA `(.L_x_8) ;  /* 0xfffffffc00f08947 */ /* 0x000fea000383ffff */
[----:B------:R-:W-:Y:S01]  /*0ee0*/  ULDC.64 UR4, c[0x0][0x598] ;  /* 0x0001660000047ab9 */ /* 0x000fe20000000a00 */
[----:B------:R-:W-:Y:S01]  /*0ef0*/  ULDC.64 UR16, c[0x0][0x208] ;  /* 0x0000820000107ab9 */ /* 0x000fe20000000a00 */
[----:B------:R-:W-:-:S04]  /*0f00*/  ISETP.NE.U32.AND P0, PT, RZ, UR4, PT ;  /* 0x00000004ff007c0c */ /* 0x000fc8000bf05070 */
[----:B------:R-:W-:-:S13]  /*0f10*/  ISETP.NE.AND.EX P0, PT, RZ, UR5, PT, P0 ;  /* 0x00000005ff007c0c */ /* 0x000fda000bf05300 */
[----:B------:R-:W-:Y:S05]  /*0f20*/  @!P0 BRA `(.L_x_11) ;  /* 0x00000000001c8947 */ /* 0x000fea0003800000 */
[----:B------:R-:W0:Y:S02]  /*0f30*/  LDC.64 R10, c[0x0][0x598] ;  /* 0x00016600ff0a7b82 */ /* 0x000e240000000a00 */
[----:B0-----:R-:W2:Y:S02]  /*0f40*/  LDG.E.64 R10, desc[UR16][R10.64] ;  /* 0x000000100a0a7981 */ /* 0x001ea4000c1e1b00 */
[----:B--2---:R-:W-:-:S04]  /*0f50*/  ISETP.NE.U32.AND P0, PT, R10, RZ, PT ;  /* 0x000000ff0a00720c */ /* 0x004fc80003f05070 */
[----:B------:R-:W-:-:S13]  /*0f60*/  ISETP.NE.AND.EX P0, PT, R11, RZ, PT, P0 ;  /* 0x000000ff0b00720c */ /* 0x000fda0003f05300 */
[----:B------:R-:W-:Y:S05]  /*0f70*/  @!P0 BRA `(.L_x_11) ;  /* 0x0000000000088947 */ /* 0x000fea0003800000 */
[----:B------:R0:W5:Y:S01]  /*0f80*/  LD.E R18, desc[UR16][R10.64] ;  /* 0x000000100a127980 */ /* 0x000162000c101900 */
[----:B------:R-:W-:Y:S05]  /*0f90*/  BRA `(.L_x_12) ;  /* 0x0000000000207947 */ /* 0x000fea0003800000 */
.L_x_11:
[----:B------:R-:W-:Y:S02]  /*0fa0*/  ULDC.64 UR4, c[0x0][0x588] ;  /* 0x0001620000047ab9 */ /* 0x000fe40000000a00 */
[----:B------:R-:W-:-:S04]  /*0fb0*/  ISETP.NE.U32.AND P0, PT, RZ, UR4, PT ;  /* 0x00000004ff007c0c */ /* 0x000fc8000bf05070 */
[----:B------:R-:W-:-:S13]  /*0fc0*/  ISETP.NE.AND.EX P0, PT, RZ, UR5, PT, P0 ;  /* 0x00000005ff007c0c */ /* 0x000fda000bf05300 */
[----:B------:R-:W-:Y:S05]  /*0fd0*/  @!P0 BRA `(.L_x_13) ;  /* 0x00000000000c8947 */ /* 0x000fea0003800000 */
[----:B------:R-:W0:Y:S02]  /*0fe0*/  LDC.64 R18, c[0x0][0x588] ;  /* 0x00016200ff127b82 */ /* 0x000e240000000a00 */
[----:B0-----:R1:W5:Y:S01]  /*0ff0*/  LDG.E R18, desc[UR16][R18.64] ;  /* 0x0000001012127981 */ /* 0x001362000c1e1900 */
[----:B------:R-:W-:Y:S05]  /*1000*/  BRA `(.L_x_12) ;  /* 0x0000000000047947 */ /* 0x000fea0003800000 */
.L_x_13:
[----:B------:R-:W2:Y:S02]  /*1010*/  LDC R18, c[0x0][0x580] ;  /* 0x00016000ff127b82 */ /* 0x000ea40000000800 */
.L_x_12:
[----:B------:R-:W-:Y:S02]  /*1020*/  ULDC.64 UR4, c[0x0][0x5a0] ;  /* 0x0001680000047ab9 */ /* 0x000fe40000000a00 */
[----:B------:R-:W-:-:S04]  /*1030*/  ISETP.NE.U32.AND P0, PT, RZ, UR4, PT ;  /* 0x00000004ff007c0c */ /* 0x000fc8000bf05070 */
[----:B------:R-:W-:-:S13]  /*1040*/  ISETP.NE.AND.EX P0, PT, RZ, UR5, PT, P0 ;  /* 0x00000005ff007c0c */ /* 0x000fda000bf05300 */
[----:B------:R-:W-:Y:S05]  /*1050*/  @!P0 BRA `(.L_x_14) ;  /* 0x00000000001c8947 */ /* 0x000fea0003800000 */
[----:B0-----:R-:W0:Y:S02]  /*1060*/  LDC.64 R10, c[0x0][0x5a0] ;  /* 0x00016800ff0a7b82 */ /* 0x001e240000000a00 */
[----:B0-----:R-:W3:Y:S02]  /*1070*/  LDG.E.64 R10, desc[UR16][R10.64] ;  /* 0x000000100a0a7981 */ /* 0x001ee4000c1e1b00 */
[----:B---3--:R-:W-:-:S04]  /*1080*/  ISETP.NE.U32.AND P0, PT, R10, RZ, PT ;  /* 0x000000ff0a00720c */ /* 0x008fc80003f05070 */
[----:B------:R-:W-:-:S13]  /*1090*/  ISETP.NE.AND.EX P0, PT, R11, RZ, PT, P0 ;  /* 0x000000ff0b00720c */ /* 0x000fda0003f05300 */
[----:B------:R-:W-:Y:S05]  /*10a0*/  @!P0 BRA `(.L_x_14) ;  /* 0x0000000000088947 */ /* 0x000fea0003800000 */
[----:B-1----:R0:W5:Y:S01]  /*10b0*/  LD.E R19, desc[UR16][R10.64] ;  /* 0x000000100a137980 */ /* 0x002162000c101900 */
[----:B------:R-:W-:Y:S05]  /*10c0*/  BRA `(.L_x_15) ;  /* 0x0000000000207947 */ /* 0x000fea0003800000 */
.L_x_14:
[----:B------:R-:W-:Y:S02]  /*10d0*/  ULDC.64 UR4, c[0x0][0x590] ;  /* 0x0001640000047ab9 */ /* 0x000fe40000000a00 */
[----:B------:R-:W-:-:S04]  /*10e0*/  ISETP.NE.U32.AND P0, PT, RZ, UR4, PT ;  /* 0x00000004ff007c0c */ /* 0x000fc8000bf05070 */
[----:B------:R-:W-:-:S13]  /*10f0*/  ISETP.NE.AND.EX P0, PT, RZ, UR5, PT, P0 ;  /* 0x00000005ff007c0c */ /* 0x000fda000bf05300 */
[----:B------:R-:W-:Y:S05]  /*1100*/  @!P0 BRA `(.L_x_16) ;  /* 0x00000000000c8947 */ /* 0x000fea0003800000 */
[----:B0-----:R-:W1:Y:S02]  /*1110*/  LDC.64 R10, c[0x0][0x590] ;  /* 0x00016400ff0a7b82 */ /* 0x001e640000000a00 */
[----:B-1----:R1:W5:Y:S01]  /*1120*/  LDG.E R19, desc[UR16][R10.64] ;  /* 0x000000100a137981 */ /* 0x002362000c1e1900 */
[----:B------:R-:W-:Y:S05]  /*1130*/  BRA `(.L_x_15) ;  /* 0x0000000000047947 */ /* 0x000fea0003800000 */
.L_x_16:
[----:B-1----:R-:W3:Y:S02]  /*1140*/  LDC R19, c[0x0][0x584] ;  /* 0x00016100ff137b82 */ /* 0x002ee40000000800 */
.L_x_15:
[----:B------:R-:W-:-:S13]  /*1150*/  LOP3.LUT P0, RZ, R14, 0xff, RZ, 0xc0, !PT ;  /* 0x000000ff0eff7812 */ /* 0x000fda000780c0ff */
[----:B------:R-:W-:Y:S05]  /*1160*/  @!P0 EXIT ;  /* 0x000000000000894d */ /* 0x000fea0003800000 */
[----:B------:R-:W-:Y:S01]  /*1170*/  ULDC UR4, c[0x0][0x28c] ;  /* 0x0000a30000047ab9 */ /* 0x000fe20000000800 */
[----:B------:R-:W-:Y:S01]  /*1180*/  LOP3.LUT R212, R4, 0x1, RZ, 0xfc, !PT ;  /* 0x0000000104d47812 */ /* 0x000fe200078efcff */
[----:B------:R-:W-:-:S04]  /*1190*/  UIADD3 UR4, UR4, 0x7f, URZ ;  /* 0x0000007f04047890 */ /* 0x000fc8000fffe03f */
[----:B------:R-:W-:-:S04]  /*11a0*/  USHF.R.S32.HI UR5, URZ, 0x1f, UR4 ;  /* 0x0000001f3f057899 */ /* 0x000fc80008011404 */
[----:B------:R-:W-:-:S03]  /*11b0*/  ULEA.HI UR5, UR5, UR4, URZ, 0x7 ;  /* 0x0000000405057291 */ /* 0x000fc6000f8f383f */
[----:B------:R-:W-:Y:S01]  /*11c0*/  UMOV UR4, URZ ;  /* 0x0000003f00047c82 */ /* 0x000fe20008000000 */
[----:B------:R-:W-:-:S03]  /*11d0*/  USHF.R.S32.HI UR9, URZ, 0x7, UR5 ;  /* 0x000000073f097899 */ /* 0x000fc60008011405 */
[----:B------:R-:W-:-:S09]  /*11e0*/  UMOV UR5, URZ ;  /* 0x0000003f00057c82 */ /* 0x000fd20008000000 */
.L_x_235:
[----:B01----:R-:W-:Y:S01]  /*11f0*/  LOP3.LUT R10, R0, 0x80, RZ, 0xc0, !PT ;  /* 0x00000080000a7812 */ /* 0x003fe200078ec0ff */
[----:B------:R-:W0:Y:S01]  /*1200*/  S2UR UR13, SR_CgaCtaId ;  /* 0x00000000000d79c3 */ /* 0x000e220000008800 */
[----:B------:R-:W-:Y:S01]  /*1210*/  UMOV UR12, 0x400 ;  /* 0x00000400000c7882 */ /* 0x000fe20000000000 */
[----:B------:R-:W-:Y:S01]  /*1220*/  UMOV UR6, URZ ;  /* 0x0000003f00067c82 */ /* 0x000fe20008000000 */
[----:B------:R-:W-:Y:S01]  /*1230*/  SHF.R.U32.HI R10, RZ, 0x7, R10 ;  /* 0x00000007ff0a7819 */ /* 0x000fe2000001160a */
[----:B------:R-:W-:Y:S01]  /*1240*/  UMOV UR7, URZ ;  /* 0x0000003f00077c82 */ /* 0x000fe20008000000 */
[----:B------:R-:W-:Y:S01]  /*1250*/  UMOV UR18, UR5 ;  /* 0x0000000500127c82 */ /* 0x000fe20008000000 */
[----:B------:R-:W-:Y:S02]  /*1260*/  CS2R R20, SRZ ;  /* 0x0000000000147805 */ /* 0x000fe4000001ff00 */
[----:B------:R-:W-:Y:S01]  /*1270*/  CS2R R22, SRZ ;  /* 0x0000000000167805 */ /* 0x000fe2000001ff00 */
[----:B------:R-:W1:Y:S01]  /*1280*/  LDC R11, c[0x0][0x28c] ;  /* 0x0000a300ff0b7b82 */ /* 0x000e620000000800 */
[----:B----4-:R-:W4:Y:S01]  /*1290*/  SHFL.IDX PT, R10, R10, RZ, 0x1f ;  /* 0x00001fff0a0a7589 */ /* 0x010f2200000e0000 */
[----:B------:R-:W-:-:S02]  /*12a0*/  CS2R R120, SRZ ;  /* 0x0000000000787805 */ /* 0x000fc4000001ff00 */
[----:B------:R-:W-:Y:S02]  /*12b0*/  CS2R R122, SRZ ;  /* 0x00000000007a7805 */ /* 0x000fe4000001ff00 */
[----:B------:R-:W-:Y:S02]  /*12c0*/  CS2R R124, SRZ ;  /* 0x00000000007c7805 */ /* 0x000fe4000001ff00 */
[----:B------:R-:W-:Y:S02]  /*12d0*/  CS2R R126, SRZ ;  /* 0x00000000007e7805 */ /* 0x000fe4000001ff00 */
[----:B------:R-:W-:Y:S02]  /*12e0*/  CS2R R128, SRZ ;  /* 0x0000000000807805 */ /* 0x000fe4000001ff00 */
[----:B------:R-:W-:Y:S02]  /*12f0*/  CS2R R130, SRZ ;  /* 0x0000000000827805 */ /* 0x000fe4000001ff00 */
        /* <DEDUP_REMOVED lines=16> */
[----:B-1----:R-:W-:Y:S02]  /*1400*/  ISETP.GE.AND P0, PT, R11, 0x1, PT ;  /* 0x000000010b00780c */ /* 0x002fe40003f06270 */
[----:B------:R-:W-:Y:S02]  /*1410*/  CS2R R164, SRZ ;  /* 0x0000000000a47805 */ /* 0x000fe4000001ff00 */
[----:B----4-:R-:W-:-:S02]  /*1420*/  R2UR UR8, R10 ;  /* 0x000000000a0872ca */ /* 0x010fc400000e0000 */
        /* <DEDUP_REMOVED lines=11> */
[----:B------:R-:W-:Y:S01]  /*14e0*/  CS2R R188, SRZ ;  /* 0x0000000000bc7805 */ /* 0x000fe2000001ff00 */
[----:B------:R-:W-:Y:S01]  /*14f0*/  ULEA.HI UR10, UR8, UR8, URZ, 0x1 ;  /* 0x00000008080a7291 */ /* 0x000fe2000f8f083f */
[----:B------:R-:W-:-:S02]  /*1500*/  CS2R R190, SRZ ;  /* 0x0000000000be7805 */ /* 0x000fc4000001ff00 */
[----:B------:R-:W-:Y:S02]  /*1510*/  CS2R R192, SRZ ;  /* 0x0000000000c07805 */ /* 0x000fe4000001ff00 */
[----:B------:R-:W-:Y:S01]  /*1520*/  CS2R R194, SRZ ;  /* 0x0000000000c27805 */ /* 0x000fe2000001ff00 */
[----:B------:R-:W-:Y:S01]  /*1530*/  ULOP3.LUT UR11, UR10, 0x7fffe, URZ, 0xc0, !UPT ;  /* 0x0007fffe0a0b7892 */ /* 0x000fe2000f8ec03f */
[----:B------:R-:W-:Y:S01]  /*1540*/  CS2R R196, SRZ ;  /* 0x0000000000c47805 */ /* 0x000fe2000001ff00 */
[----:B0-----:R-:W-:Y:S01]  /*1550*/  ULEA UR10, UR13, UR12, 0x18 ;  /* 0x0000000c0d0a7291 */ /* 0x001fe2000f8ec03f */
[----:B------:R-:W-:Y:S01]  /*1560*/  CS2R R198, SRZ ;  /* 0x0000000000c67805 */ /* 0x000fe2000001ff00 */
[----:B------:R-:W-:Y:S01]  /*1570*/  UIADD3 UR11, UR8, -UR11, URZ ;  /* 0x8000000b080b7290 */ /* 0x000fe2000fffe03f */
[----:B------:R-:W-:Y:S02]  /*1580*/  CS2R R200, SRZ ;  /* 0x0000000000c87805 */ /* 0x000fe4000001ff00 */
[----:B------:R-:W-:Y:S01]  /*1590*/  CS2R R202, SRZ ;  /* 0x0000000000ca7805 */ /* 0x000fe2000001ff00 */
[----:B------:R-:W-:Y:S01]  /*15a0*/  UMOV UR8, URZ ;  /* 0x0000003f00087c82 */ /* 0x000fe20008000000 */
[----:B------:R-:W-:Y:S01]  /*15b0*/  ULEA UR11, UR11, UR10, 0xd ;  /* 0x0000000a0b0b7291 */ /* 0x000fe2000f8e683f */
[----:B------:R-:W-:-:S02]  /*15c0*/  CS2R R204, SRZ ;  /* 0x0000000000cc7805 */ /* 0x000fc4000001ff00 */
[----:B------:R-:W-:Y:S02]  /*15d0*/  CS2R R206, SRZ ;  /* 0x0000000000ce7805 */ /* 0x000fe4000001ff00 */
[----:B------:R-:W-:Y:S01]  /*15e0*/  CS2R R208, SRZ ;  /* 0x0000000000d07805 */ /* 0x000fe2000001ff00 */
[----:B------:R-:W-:Y:S01]  /*15f0*/  UIADD3 UR11, UR11, 0x100, URZ ;  /* 0x000001000b0b7890 */ /* 0x000fe2000fffe03f */
[----:B------:R-:W-:Y:S01]  /*1600*/  CS2R R210, SRZ ;  /* 0x0000000000d27805 */ /* 0x000fe2000001ff00 */
[----:B------:R-:W-:Y:S01]  /*1610*/  IMAD.U32 R14, RZ, RZ, UR4 ;  /* 0x00000004ff0e7e24 */ /* 0x000fe2000f8e00ff */
[----:B------:R-:W-:Y:S01]  /*1620*/  CS2R R24, SRZ ;  /* 0x0000000000187805 */ /* 0x000fe2000001ff00 */
[----:B------:R-:W-:Y:S01]  /*1630*/  USHF.R.U32.HI UR11, URZ, 0x4, UR11 ;  /* 0x000000043f0b7899 */ /* 0x000fe2000801160b */
[----:B------:R-:W-:Y:S02]  /*1640*/  CS2R R26, SRZ ;  /* 0x00000000001a7805 */ /* 0x000fe4000001ff00 */
[----:B------:R-:W-:-:S02]  /*1650*/  CS2R R28, SRZ ;  /* 0x00000000001c7805 */ /* 0x000fc4000001ff00 */
[----:B------:R-:W-:Y:S01]  /*1660*/  CS2R R30, SRZ ;  /* 0x00000000001e7805 */ /* 0x000fe2000001ff00 */
[----:B------:R-:W-:Y:S01]  /*1670*/  ULOP3.LUT UR11, UR11, 0x3fff, URZ, 0xc0, !UPT ;  /* 0x00003fff0b0b7892 */ /* 0x000fe2000f8ec03f */
        /* <DEDUP_REMOVED lines=43> */
[----:B------:R-:W-:Y:S01]  /*1930*/  CS2R R118, SRZ ;  /* 0x0000000000767805 */ /* 0x000fe2000001ff00 */
[----:B------:R-:W-:Y:S06]  /*1940*/  @!P0 BRA `(.L_x_17) ;  /* 0x0000000c001c8947 */ /* 0x000fec0003800000 */
[----:B------:R-:W-:-:S13]  /*1950*/  ISETP.NE.AND P1, PT, R212, 0x3, PT ;  /* 0x00000003d400780c */ /* 0x000fda0003f25270 */
[----:B------:R-:W-:Y:S05]  /*1960*/  @!P1 BRA `(.L_x_18) ;  /* 0x0000000000049947 */ /* 0x000fea0003800000 */
[----:B------:R-:W-:Y:S01]  /*1970*/  BPT.TRAP 0x1 ;  /* 0x000000040000795c */ /* 0x000fe20000300000 */
.L_x_18:
[----:B------:R-:W-:Y:S01]  /*1980*/  ULEA UR6, UR5, UR10, 0x3 ;  /* 0x0000000a05067291 */ /* 0x000fe2000f8e183f */
[----:B------:R-:W-:-:S05]  /*1990*/  IMAD.U32 R10, RZ, RZ, UR4 ;  /* 0x00000004ff0a7e24 */ /* 0x000fca000f8e00ff */
[----:B------:R-:W-:-:S04]  /*19a0*/  SHF.L.U32 R10, R10, 0x1f, RZ ;  /* 0x0000001f0a0a7819 */ /* 0x000fc800000006ff */
[----:B------:R0:W1:Y:S01]  /*19b0*/  SYNCS.PHASECHK.TRANS64.TRYWAIT P0, [UR6], R10 ;  /* 0x0000000aff0075a7 */ /* 0x0000620008000146 */
[----:B------:R-:W-:Y:S05]  /*19c0*/  @!P1 BRA `(.L_x_19) ;  /* 0x0000000000049947 */ /* 0x000fea0003800000 */
[----:B------:R-:W-:Y:S01]  /*19d0*/  BPT.TRAP 0x1 ;  /* 0x000000040000795c */ /* 0x000fe20000300000 */
.L_x_19:
[----:B-1----:R-:W-:Y:S05]  /*19e0*/  @P0 BRA `(.L_x_20) ;  /* 0x0000000000080947 */ /* 0x002fea0003800000 */
[----:B------:R-:W1:Y:S02]  /*19f0*/  SYNCS.PHASECHK.TRANS64.TRYWAIT P0, [UR6], R10 ;  /* 0x0000000aff0075a7 */ /* 0x000e640008000146 */
[----:B-1----:R-:W-:Y:S05]  /*1a00*/  @!P0 BRA `(.L_x_21) ;  /* 0x000000a400a88947 */ /* 0x002fea0003800000 */
.L_x_20:
[----:B------:R-:W-:Y:S01]  /*1a10*/  UIADD3 UR6, UR10, 0x14100, URZ ;  /* 0x000141000a067890 */ /* 0x000fe2000fffe03f */
[----:B------:R-:W-:Y:S01]  /*1a20*/  WARPGROUP.ARRIVE ;  /* 0x00000000000079c5 */ /* 0x000fe20000000000 */
[----:B------:R-:W-:Y:S01]  /*1a30*/  ULOP3.LUT UR8, UR11, 0x10000, URZ, 0xfc, !UPT ;  /* 0x000100000b087892 */ /* 0x000fe2000f8efc3f */
[----:B------:R-:W-:Y:S01]  /*1a40*/  CS2R R20, SRZ ;  /* 0x0000000000147805 */ /* 0x000fe2000001ff00 */
[----:B------:R-:W-:Y:S01]  /*1a50*/  USHF.R.U32.HI UR6, URZ, 0x4, UR6 ;  /* 0x000000043f067899 */ /* 0x000fe20008011606 */
[----:B------:R-:W-:Y:S01]  /*1a60*/  CS2R R22, SRZ ;  /* 0x0000000000167805 */ /* 0x000fe2000001ff00 */
[----:B------:R-:W-:Y:S01]  /*1a70*/  UMOV UR13, 0x40000040 ;  /* 0x40000040000d7882 */ /* 0x000fe20000000000 */
[----:B------:R-:W-:Y:S01]  /*1a80*/  UMOV UR15, 0x40000040 ;  /* 0x40000040000f7882 */ /* 0x000fe20000000000 */
[----:B------:R-:W-:Y:S01]  /*1a90*/  ULOP3.LUT UR6, UR6, 0x3fff, URZ, 0xc0, !UPT ;  /* 0x00003fff06067892 */ /* 0x000fe2000f8ec03f */
[----:B------:R-:W-:Y:S02]  /*1aa0*/  CS2R R120, SRZ ;  /* 0x0000000000787805 */ /* 0x000fe4000001ff00 */
[----:B------:R-:W-:-:S02]  /*1ab0*/  CS2R R122, SRZ ;  /* 0x00000000007a7805 */ /* 0x000fc4000001ff00 */
[----:B------:R-:W-:Y:S01]  /*1ac0*/  CS2R R124, SRZ ;  /* 0x00000000007c7805 */ /* 0x000fe2000001ff00 */
[----:B------:R-:W-:Y:S01]  /*1ad0*/  ULOP3.LUT UR7, UR6, 0x10000, URZ, 0xfc, !UPT ;  /* 0x0001000006077892 */ /* 0x000fe2000f8efc3f */
[----:B------:R-:W-:Y:S01]  /*1ae0*/  CS2R R126, SRZ ;  /* 0x00000000007e7805 */ /* 0x000fe2000001ff00 */
[----:B------:R-:W-:Y:S01]  /*1af0*/  ULEA UR6, UR5, UR8, 0xa ;  /* 0x0000000805067291 */ /* 0x000fe2000f8e503f */
[----:B------:R-:W-:Y:S01]  /*1b00*/  CS2R R128, SRZ ;  /* 0x0000000000807805 */ /* 0x000fe2000001ff00 */
[----:B------:R-:W-:Y:S01]  /*1b10*/  UIMAD UR7, UR5, 0x600, UR7 ;  /* 0x00000600050778a4 */ /* 0x000fe2000f8e0207 */
[----:B------:R-:W-:Y:S02]  /*1b20*/  CS2R R130, SRZ ;  /* 0x0000000000827805 */ /* 0x000fe4000001ff00 */
[----:B------:R-:W-:Y:S02]  /*1b30*/  CS2R R132, SRZ ;  /* 0x0000000000847805 */ /* 0x000fe4000001ff00 */
[----:B------:R-:W-:-:S02]  /*1b40*/  CS2R R134, SRZ ;  /* 0x0000000000867805 */ /* 0x000fc4000001ff00 */
[----:B------:R-:W-:Y:S01]  /*1b50*/  CS2R R136, SRZ ;  /* 0x0000000000887805 */ /* 0x000fe2000001ff00 */
[----:B------:R-:W-:Y:S01]  /*1b60*/  UMOV UR12, UR6 ;  /* 0x00000006000c7c82 */ /* 0x000fe20008000000 */
[----:B------:R-:W-:Y:S01]  /*1b70*/  CS2R R138, SRZ ;  /* 0x00000000008a7805 */ /* 0x000fe2000001ff00 */
[----:B------:R-:W-:Y:S01]  /*1b80*/  UMOV UR14, UR7 ;  /* 0x00000007000e7c82 */ /* 0x000fe20008000000 */
[----:B------:R-:W-:Y:S01]  /*1b90*/  CS2R R140, SRZ ;  /* 0x00000000008c7805 */ /* 0x000fe2000001ff00 */
[----:B------:R-:W-:Y:S01]  /*1ba0*/  QGMMA.64x192x32.F32.E4M3.E4M3 R24, gdesc[UR12], RZ, !UPT ;  /* 0x02e000000c1879f3 */ /* 0x000fe2000c7008ff */
[----:B------:R-:W-:Y:S01]  /*1bb0*/  UIADD3 UR12, UR6, 0x2, URZ ;  /* 0x00000002060c7890 */ /* 0x000fe2000fffe03f */
[----:B------:R-:W-:Y:S01]  /*1bc0*/  CS2R R142, SRZ ;  /* 0x00000000008e7805 */ /* 0x000fe2000001ff00 */
[----:B------:R-:W-:Y:S01]  /*1bd0*/  UIADD3 UR14, UR7, 0x2, URZ ;  /* 0x00000002070e7890 */ /* 0x000fe2000fffe03f */
[----:B------:R-:W-:Y:S01]  /*1be0*/  CS2R R144, SRZ ;  /* 0x0000000000907805 */ /* 0x000fe2000001ff00 */
[----:B------:R-:W-:Y:S01]  /*1bf0*/  UMOV UR13, 0x40000040 ;  /* 0x40000040000d7882 */ /* 0x000fe20000000000 */
[----:B------:R-:W-:Y:S01]  /*1c00*/  UMOV UR15, 0x40000040 ;  /* 0x40000040000f7882 */ /* 0x000fe20000000000 */
        /* <DEDUP_REMOVED lines=32> */
[----:B------:R-:W-:Y:S01]  /*1e10*/  CS2R R210, SRZ ;  /* 0x0000000000d27805 */ /* 0x000fe2000001ff00 */
[----:B------:R-:W-:Y:S01]  /*1e20*/  QGMMA.64x192x32.F32.E4M3.E4M3 R24, gdesc[UR12], R24 ;  /* 0x02e000000c1879f3 */ /* 0x000fe20008700818 */
[----:B------:R-:W-:Y:S02]  /*1e30*/  UIADD3 UR12, UR6, 0x4, URZ ;  /* 0x00000004060c7890 */ /* 0x000fe4000fffe03f */
[----:B------:R-:W-:Y:S01]  /*1e40*/  UIADD3 UR14, UR7, 0x4, URZ ;  /* 0x00000004070e7890 */ /* 0x000fe2000fffe03f */
[----:B------:R-:W-:Y:S01]  /*1e50*/  UMOV UR13, 0x40000040 ;  /* 0x40000040000d7882 */ /* 0x000fe20000000000 */
[----:B------:R-:W-:-:S15]  /*1e60*/  UMOV UR15, 0x40000040 ;  /* 0x40000040000f7882 */ /* 0x000fde0000000000 */
[----:B------:R-:W-:Y:S01]  /*1e70*/  QGMMA.64x192x32.F32.E4M3.E4M3 R24, gdesc[UR12], R24 ;  /* 0x02e000000c1879f3 */ /* 0x000fe20008700818 */
[----:B------:R-:W-:Y:S02]  /*1e80*/  UIADD3 UR14, UR7, 0x6, URZ ;  /* 0x00000006070e7890 */ /* 0x000fe4000fffe03f */
[----:B------:R-:W-:Y:S01]  /*1e90*/  UIADD3 UR12, UR6, 0x6, URZ ;  /* 0x00000006060c7890 */ /* 0x000fe2000fffe03f */
[----:B------:R-:W-:Y:S01]  /*1ea0*/  ULDC UR7, c[0x0][0x50c] ;  /* 0x0001430000077ab9 */ /* 0x000fe20000000800 */
[----:B------:R-:W-:Y:S01]  /*1eb0*/  UMOV UR13, 0x40000040 ;  /* 0x40000040000d7882 */ /* 0x000fe20000000000 */
[----:B------:R-:W-:Y:S01]  /*1ec0*/  UISETP.NE.AND UP0, UPT, UR7, 0x4, UPT ;  /* 0x000000040700788c */ /* 0x000fe2000bf05270 */
[----:B------:R-:W-:Y:S01]  /*1ed0*/  UMOV UR15, 0x40000040 ;  /* 0x40000040000f7882 */ /* 0x000fe20000000000 */
[----:B------:R-:W-:Y:S02]  /*1ee0*/  UMOV UR6, 0x4 ;  /* 0x0000000400067882 */ /* 0x000fe40000000000 */
[----:B------:R-:W-:-:S06]  /*1ef0*/  USEL UR7, URZ, 0x1, UP0 ;  /* 0x000000013f077887 */ /* 0x000fcc0008000000 */
[----:B------:R-:W-:-:S04]  /*1f00*/  ISETP.NE.AND P0, PT, RZ, UR7, PT ;  /* 0x00000007ff007c0c */ /* 0x000fc8000bf05270 */
[----:B------:R-:W-:Y:S09]  /*1f10*/  QGMMA.64x192x32.F32.E4M3.E4M3 R24, gdesc[UR12], R24, gsb0 ;  /* 0x02e000000c1879f3 */ /* 0x000ff20008000818 */
[----:B------:R-:W-:Y:S05]  /*1f20*/  @!P0 BRA `(.L_x_22) ;  /* 0x0000000400888947 */ /* 0x000fea0003800000 */
[----:B------:R-:W-:Y:S02]  /*1f30*/  WARPGROUP.DEPBAR.LE gsb0, 0x0 ;  /* 0x00008000000079c5 */ /* 0x000fe40000010000 */
[----:B------:R-:W-:-:S01]  /*1f40*/  FADD R211, RZ, R24 ;  /* 0x00000018ffd37221 */ /* 0x000fc20000000000 */
[----:B------:R-:W-:Y:S01]  /*1f50*/  FADD R210, RZ, R25 ;  /* 0x00000019ffd27221 */ /* 0x000fe20000000000 */
        /* <DEDUP_REMOVED lines=94> */
[----:B------:R-:W-:-:S06]  /*2540*/  UMOV UR6, URZ ;  /* 0x0000003f00067c82 */ /* 0x000fcc0008000000 */
.L_x_22:
[----:B------:R-:W-:-:S04]  /*2550*/  UIADD3 UR18, UR5, 0x1, URZ ;  /* 0x0000000105127890 */ /* 0x000fc8000fffe03f */
[----:B------:R-:W-:-:S04]  /*2560*/  UISETP.NE.AND UP0, UPT, UR18, 0x5, UPT ;  /* 0x000000051200788c */ /* 0x000fc8000bf05270 */
[----:B------:R-:W-:Y:S02]  /*2570*/  USEL UR8, URZ, 0x1, UP0 ;  /* 0x000000013f087887 */ /* 0x000fe40008000000 */
[----:B------:R-:W-:Y:S02]  /*2580*/  USEL UR18, UR18, URZ, UP0 ;  /* 0x0000003f12127287 */ /* 0x000fe40008000000 */
[----:B------:R-:W-:-:S06]  /*2590*/  ULOP3.LUT UR8, UR4, UR8, URZ, 0x3c, !UPT ;  /* 0x0000000804087292 */ /* 0x000fcc000f8e3c3f */
[----:B------:R-:W-:Y:S01]  /*25a0*/  IMAD.U32 R14, RZ, RZ, UR8 ;  /* 0x00000008ff0e7e24 */ /* 0x000fe2000f8e00ff */
[----:B------:R-:W-:-:S06]  /*25b0*/  UMOV UR8, 0x1 ;  /* 0x0000000100087882 */ /* 0x000fcc0000000000 */
.L_x_17:
[----:B------:R-:W-:-:S04]  /*25c0*/  UISETP.LT.AND UP0, UPT, UR9, 0x1, UPT ;  /* 0x000000010900788c */ /* 0x000fc8000bf01270 */
[----:B------:R-:W-:-:S04]  /*25d0*/  USEL UR12, UR9, 0x1, UP0 ;  /* 0x00000001090c7887 */ /* 0x000fc80008000000 */
[----:B------:R-:W-:-:S04]  /*25e0*/  UIADD3 UR12, UR9, -UR12, URZ ;  /* 0x8000000c090c7290 */ /* 0x000fc8000fffe03f */
[----:B------:R-:W-:-:S06]  /*25f0*/  UISETP.GE.AND UP0, UPT, UR12, 0x1, UPT ;  /* 0x000000010c00788c */ /* 0x000fcc000bf06270 */
[----:B------:R-:W-:-:S13]  /*2600*/  PLOP3.LUT P0, PT, PT, PT, UP0, 0x80, 0x0 ;  /* 0x000000000000781c */ /* 0x000fda0003f0f008 */
[----:B------:R-:W-:Y:S05]  /*2610*/  @!P0 BRA `(.L_x_23) ;  /* 0x0000000800b88947 */ /* 0x000fea0003800000 */
[----:B01----:R-:W-:Y:S01]  /*2620*/  IMAD.U32 R10, RZ, RZ, UR12 ;  /* 0x0000000cff0a7e24 */ /* 0x003fe2000f8e00ff */
[----:B------:R-:W-:Y:S01]  /*2630*/  ULDC UR19, c[0x0][0x50c] ;  /* 0x0001430000137ab9 */ /* 0x000fe20000000800 */
[----:B------:R-:W-:-:S07]  /*2640*/  IMAD.U32 R11, RZ, RZ, UR5 ;  /* 0x00000005ff0b7e24 */ /* 0x000fce000f8e00ff */
.L_x_31:
[----:B------:R-:W-:-:S13]  /*2650*/  ISETP.NE.AND P1, PT, R212, 0x3, PT ;  /* 0x00000003d400780c */ /* 0x000fda0003f25270 */
[----:B------:R-:W-:Y:S05]  /*2660*/  @!P1 BRA `(.L_x_24) ;  /* 0x0000000000049947 */ /* 0x000fea0003800000 */
[----:B------:R-:W-:Y:S01]  /*2670*/  BPT.TRAP 0x1 ;  /* 0x000000040000795c */ /* 0x000fe20000300000 */
.L_x_24:
[----:B------:R-:W0:Y:S01]  /*2680*/  S2UR UR12, SR_CgaCtaId ;  /* 0x00000000000c79c3 */ /* 0x000e220000008800 */
[----:B------:R-:W-:Y:S01]  /*2690*/  UMOV UR10, 0x400 ;  /* 0x00000400000a7882 */ /* 0x000fe20000000000 */
[----:B------:R-:W-:Y:S01]  /*26a0*/  SHF.L.U32 R12, R14, 0x1f, RZ ;  /* 0x0000001f0e0c7819 */ /* 0x000fe200000006ff */
[----:B0-----:R-:W-:-:S04]  /*26b0*/  ULEA UR10, UR12, UR10, 0x18 ;  /* 0x0000000a0c0a7291 */ /* 0x001fc8000f8ec03f */
[----:B------:R-:W-:-:S09]  /*26c0*/  ULEA UR12, UR18, UR10, 0x3 ;  /* 0x0000000a120c7291 */ /* 0x000fd2000f8e183f */
[----:B------:R0:W1:Y:S01]  /*26d0*/  SYNCS.PHASECHK.TRANS64.TRYWAIT P0, [UR12], R12 ;  /* 0x0000000cff0075a7 */ /* 0x000062000800014c */
[----:B------:R-:W-:Y:S05]  /*26e0*/  @!P1 BRA `(.L_x_25) ;  /* 0x0000000000049947 */ /* 0x000fea0003800000 */
[----:B------:R-:W-:Y:S01]  /*26f0*/  BPT.TRAP 0x1 ;  /* 0x000000040000795c */ /* 0x000fe20000300000 */
.L_x_25:
[----:B-1----:R-:W-:Y:S05]  /*2700*/  @P0 BRA `(.L_x_26) ;  /* 0x0000000000080947 */ /* 0x002fea0003800000 */
[----:B------:R-:W1:Y:S02]  /*2710*/  SYNCS.PHASECHK.TRANS64.TRYWAIT P0, [UR12], R12 ;  /* 0x0000000cff0075a7 */ /* 0x000e64000800014c */
[----:B-1----:R-:W-:Y:S05]  /*2720*/  @!P0 BRA `(.L_x_27) ;  /* 0x0000009800788947 */ /* 0x002fea0003800000 */
.L_x_26:
[----:B------:R-:W-:Y:S01]  /*2730*/  UIADD3 UR12, UR10, 0x14100, URZ ;  /* 0x000141000a0c7890 */ /* 0x000fe2000fffe03f */
[----:B------:R-:W-:Y:S01]  /*2740*/  WARPGROUP.ARRIVE ;  /* 0x00000000000079c5 */ /* 0x000fe20000000000 */
[----:B------:R-:W-:Y:S02]  /*2750*/  UISETP.NE.AND UP0, UPT, UR7, URZ, UPT ;  /* 0x0000003f0700728c */ /* 0x000fe4000bf05270 */
[----:B------:R-:W-:Y:S02]  /*2760*/  USHF.R.U32.HI UR12, URZ, 0x4, UR12 ;  /* 0x000000043f0c7899 */ /* 0x000fe4000801160c */
[----:B------:R-:W-:Y:S02]  /*2770*/  USEL UR8, UR8, URZ, !UP0 ;  /* 0x0000003f08087287 */ /* 0x000fe4000c000000 */
[----:B------:R-:W-:Y:S02]  /*2780*/  ULOP3.LUT UR12, UR12, 0x3fff, URZ, 0xc0, !UPT ;  /* 0x00003fff0c0c7892 */ /* 0x000fe4000f8ec03f */
[----:B------:R-:W-:-:S02]  /*2790*/  UISETP.NE.U32.AND UP0, UPT, UR8, URZ, UPT ;  /* 0x0000003f0800728c */ /* 0x000fc4000bf05070 */
[----:B------:R-:W-:Y:S02]  /*27a0*/  ULOP3.LUT UR7, UR11, 0x10000, URZ, 0xfc, !UPT ;  /* 0x000100000b077892 */ /* 0x000fe4000f8efc3f */
[----:B------:R-:W-:Y:S02]  /*27b0*/  ULOP3.LUT UR8, UR12, 0x10000, URZ, 0xfc, !UPT ;  /* 0x000100000c087892 */ /* 0x000fe4000f8efc3f */
[----:B------:R-:W-:Y:S02]  /*27c0*/  ULEA UR7, UR18, UR7, 0xa ;  /* 0x0000000712077291 */ /* 0x000fe4000f8e503f */
[----:B------:R-:W-:Y:S01]  /*27d0*/  UIMAD UR8, UR18, 0x600, UR8 ;  /* 0x00000600120878a4 */ /* 0x000fe2000f8e0208 */
[----:B------:R-:W-:Y:S01]  /*27e0*/  UMOV UR13, 0x40000040 ;  /* 0x40000040000d7882 */ /* 0x000fe20000000000 */
[----:B------:R-:W-:Y:S01]  /*27f0*/  UMOV UR15, 0x40000040 ;  /* 0x40000040000f7882 */ /* 0x000fe20000000000 */
[----:B------:R-:W-:Y:S02]  /*2800*/  UIADD3 UR6, UR6, 0x4, URZ ;  /* 0x0000000406067890 */ /* 0x000fe4000fffe03f */
[----:B------:R-:W-:-:S02]  /*2810*/  UMOV UR12, UR7 ;  /* 0x00000007000c7c82 */ /* 0x000fc40008000000 */
[----:B------:R-:W-:Y:S02]  /*2820*/  UMOV UR14, UR8 ;  /* 0x00000008000e7c82 */ /* 0x000fe40008000000 */
[----:B------:R-:W-:Y:S01]  /*2830*/  QGMMA.64x192x32.F32.E4M3.E4M3 R24, gdesc[UR12], R24, UP0 ;  /* 0x02e000000c1879f3 */ /* 0x000fe2000bf00818 */
[----:B------:R-:W-:Y:S02]  /*2840*/  UIADD3 UR12, UR7, 0x2, URZ ;  /* 0x00000002070c7890 */ /* 0x000fe4000fffe03f */
[----:B------:R-:W-:Y:S01]  /*2850*/  UIADD3 UR14, UR8, 0x2, URZ ;  /* 0x00000002080e7890 */ /* 0x000fe2000fffe03f */
[----:B------:R-:W-:Y:S01]  /*2860*/  UMOV UR13, 0x40000040 ;  /* 0x40000040000d7882 */ /* 0x000fe20000000000 */
[----:B------:R-:W-:Y:S01]  /*2870*/  UMOV UR15, 0x40000040 ;  /* 0x40000040000f7882 */ /* 0x000fe20000000000 */
[----:B------:R-:W-:-:S14]  /*2880*/  UISETP.NE.AND UP0, UPT, UR6, UR19, UPT ;  /* 0x000000130600728c */ /* 0x000fdc000bf05270 */
        /* <DEDUP_REMOVED lines=8> */
[----:B------:R-:W-:Y:S01]  /*2910*/  UMOV UR13, 0x40000040 ;  /* 0x40000040000d7882 */ /* 0x000fe20000000000 */
[----:B------:R-:W-:Y:S01]  /*2920*/  UMOV UR15, 0x40000040 ;  /* 0x40000040000f7882 */ /* 0x000fe20000000000 */
[----:B------:R-:W-:-:S06]  /*2930*/  USEL UR7, URZ, 0x1, UP0 ;  /* 0x000000013f077887 */ /* 0x000fcc0008000000 */
[----:B------:R-:W-:-:S08]  /*2940*/  ISETP.NE.AND P0, PT, RZ, UR7, PT ;  /* 0x00000007ff007c0c */ /* 0x000fd0000bf05270 */
[----:B------:R-:W-:Y:S03]  /*2950*/  QGMMA.64x192x32.F32.E4M3.E4M3 R24, gdesc[UR12], R24, gsb0 ;  /* 0x02e000000c1879f3 */ /* 0x000fe60008000818 */
[----:B------:R-:W-:Y:S02]  /*2960*/  WARPGROUP.DEPBAR.LE gsb0, 0x1 ;  /* 0x00008000000079c5 */ /* 0x000fe40000010100 */
[----:B------:R-:W-:Y:S05]  /*2970*/  @!P0 BRA `(.L_x_28) ;  /* 0x0000000400888947 */ /* 0x000fea0003800000 */
[----:B------:R-:W-:Y:S02]  /*2980*/  WARPGROUP.DEPBAR.LE gsb0, 0x0 ;  /* 0x00008000000079c5 */ /* 0x000fe40000010000 */
[----:B------:R-:W-:-:S01]  /*2990*/  FADD R211, R24, R211 ;  /* 0x000000d318d37221 */ /* 0x000fc20000000000 */
[----:B------:R-:W-:Y:S01]  /*29a0*/  FADD R210, R25, R210 ;  /* 0x000000d219d27221 */ /* 0x000fe20000000000 */
        /* <DEDUP_REMOVED lines=94> */
[----:B------:R-:W-:-:S06]  /*2f90*/  UMOV UR6, URZ ;  /* 0x0000003f00067c82 */ /* 0x000fcc0008000000 */
.L_x_28:
[----:B------:R-:W-:Y:S05]  /*2fa0*/  @!P1 BRA `(.L_x_29) ;  /* 0x0000000000049947 */ /* 0x000fea0003800000 */
[----:B------:R-:W-:Y:S01]  /*2fb0*/  BPT.TRAP 0x1 ;  /* 0x000000040000795c */ /* 0x000fe20000300000 */
.L_x_29:
[----:B------:R-:W-:-:S13]  /*2fc0*/  ISETP.NE.AND P0, PT, R6, RZ, PT ;  /* 0x000000ff0600720c */ /* 0x000fda0003f05270 */
[----:B01----:R-:W-:-:S05]  /*2fd0*/  @P0 LEA R12, R11, UR10, 0x3 ;  /* 0x0000000a0b0c0c11 */ /* 0x003fca000f8e18ff */
[----:B------:R-:W-:-:S05]  /*2fe0*/  @P0 VIADD R12, R12, 0x28 ;  /* 0x000000280c0c0836 */ /* 0x000fca0000000000 */
[----:B------:R-:W-:-:S04]  /*2ff0*/  @P0 PRMT R12, R7, 0x654, R12 ;  /* 0x00000654070c0816 */ /* 0x000fc8000000000c */
[----:B------:R0:W-:Y:S01]  /*3000*/  @P0 SYNCS.ARRIVE.TRANS64.RED.A1T0 RZ, [R12+URZ], RZ ;  /* 0x000000ff0cff09a7 */ /* 0x0001e2000810043f */
[----:B------:R-:W-:-:S13]  /*3010*/  ISETP.GT.U32.AND P0, PT, R4, 0x1, PT ;  /* 0x000000010400780c */ /* 0x000fda0003f04070 */
[----:B0-----:R-:W-:Y:S05]  /*3020*/  @P0 BRA `(.L_x_30) ;  /* 0x0000000000040947 */ /* 0x001fea0003800000 */
[----:B------:R-:W-:Y:S01]  /*3030*/  BPT.TRAP 0x1 ;  /* 0x000000040000795c */ /* 0x000fe20000300000 */
.L_x_30:
[----:B------:R-:W-:Y:S01]  /*3040*/  UIADD3 UR18, UR18, 0x1, URZ ;  /* 0x0000000112127890 */ /* 0x000fe2000fffe03f */
[C---:B------:R-:W-:Y:S01]  /*3050*/  ISETP.GT.AND P1, PT, R10.reuse, 0x1, PT ;  /* 0x000000010a00780c */ /* 0x040fe20003f24270 */
[----:B------:R-:W-:Y:S02]  /*3060*/  VIADD R11, R11, 0x1 ;  /* 0x000000010b0b7836 */ /* 0x000fe40000000000 */
[----:B------:R-:W-:Y:S01]  /*3070*/  UISETP.NE.AND UP0, UPT, UR18, 0x5, UPT ;  /* 0x000000051200788c */ /* 0x000fe2000bf05270 */
[----:B------:R-:W-:Y:S02]  /*3080*/  VIADD R10, R10, 0xffffffff ;  /* 0xffffffff0a0a7836 */ /* 0x000fe40000000000 */
[C---:B------:R-:W-:Y:S01]  /*3090*/  ISETP.NE.AND P0, PT, R11.reuse, 0x5, PT ;  /* 0x000000050b00780c */ /* 0x040fe20003f05270 */
[----:B------:R-:W-:Y:S02]  /*30a0*/  USEL UR8, URZ, 0x1, UP0 ;  /* 0x000000013f087887 */ /* 0x000fe40008000000 */
[----:B------:R-:W-:Y:S01]  /*30b0*/  USEL UR18, UR18, URZ, UP0 ;  /* 0x0000003f12127287 */ /* 0x000fe20008000000 */
[----:B------:R-:W-:-:S03]  /*30c0*/  SEL R11, R11, RZ, P0 ;  /* 0x000000ff0b0b7207 */ /* 0x000fc60000000000 */
[----:B------:R-:W-:Y:S01]  /*30d0*/  LOP3.LUT R14, R14, UR8, RZ, 0x3c, !PT ;  /* 0x000000080e0e7c12 */ /* 0x000fe2000f8e3cff */
[----:B------:R-:W-:Y:S01]  /*30e0*/  UMOV UR8, 0x1 ;  /* 0x0000000100087882 */ /* 0x000fe20000000000 */
[----:B------:R-:W-:Y:S06]  /*30f0*/  @P1 BRA `(.L_x_31) ;  /* 0xfffffff400541947 */ /* 0x000fec000383ffff */
.L_x_23:
[----:B------:R-:W-:Y:S01]  /*3100*/  UISETP.NE.AND UP0, UPT, UR6, URZ, UPT ;  /* 0x0000003f0600728c */ /* 0x000fe2000bf05270 */
[----:B01----:R-:W0:Y:S03]  /*3110*/  LDC R10, c[0x0][0x28c] ;  /* 0x0000a300ff0a7b82 */ /* 0x003e260000000800 */
[----:B------:R-:W-:-:S06]  /*3120*/  USEL UR6, URZ, 0x1, !UP0 ;  /* 0x000000013f067887 */ /* 0x000fcc000c000000 */
[----:B------:R-:W-:Y:S02]  /*3130*/  ISETP.NE.AND P0, PT, RZ, UR6, PT ;  /* 0x00000006ff007c0c */ /* 0x000fe4000bf05270 */
[----:B0-----:R-:W-:-:S11]  /*3140*/  ISETP.GE.AND P1, PT, R10, 0x1, PT ;  /* 0x000000010a00780c */ /* 0x001fd60003f26270 */
[----:B------:R-:W-:Y:S05]  /*3150*/  @!P0 BRA `(.L_x_32) ;  /* 0x0000000400848947 */ /* 0x000fea0003800000 */
[----:B------:R-:W-:Y:S02]  /*3160*/  WARPGROUP.DEPBAR.LE gsb0, 0x0 ;  /* 0x00008000000079c5 */ /* 0x000fe40000010000 */
[----:B------:R-:W-:Y:S01]  /*3170*/  FADD R211, R24, R211 ;  /* 0x000000d318d37221 */ /* 0x000fe20000000000 */
        /* <DEDUP_REMOVED lines=94> */
[----:B------:R-:W-:-:S07]  /*3760*/  FADD R20, R20, R119 ;  /* 0x0000007714147221 */ /* 0x000fce0000000000 */
.L_x_32:
[----:B------:R-:W-:Y:S02]  /*3770*/  WARPGROUP.DEPBAR.LE gsb0, 0x0 ;  /* 0x00008000000079c5 */ /* 0x000fe40000010000 */
[----:B------:R-:W-:Y:S05]  /*3780*/  @!P1 BRA `(.L_x_33) ;  /* 0x0000000000549947 */ /* 0x000fea0003800000 */
[----:B------:R-:W-:-:S13]  /*3790*/  ISETP.NE.AND P0, PT, R212, 0x3, PT ;  /* 0x00000003d400780c */ /* 0x000fda0003f05270 */
[----:B------:R-:W-:Y:S05]  /*37a0*/  @!P0 BRA `(.L_x_34) ;  /* 0x0000000000048947 */ /* 0x000fea0003800000 */
[----:B------:R-:W-:Y:S01]  /*37b0*/  BPT.TRAP 0x1 ;  /* 0x000000040000795c */ /* 0x000fe20000300000 */
.L_x_34:
[----:B------:R-:W-:Y:S01]  /*37c0*/  ISETP.NE.AND P0, PT, R6, RZ, PT ;  /* 0x000000ff0600720c */ /* 0x000fe20003f05270 */
[----:B------:R-:W-:Y:S01]  /*37d0*/  BSSY B0, `(.L_x_35) ;  /* 0x000000e000007945 */ /* 0x000fe20003800000 */
[----:B------:R-:W-:-:S11]  /*37e0*/  ISETP.GT.U32.AND P1, PT, R4, 0x1, PT ;  /* 0x000000010400780c */ /* 0x000fd60003f24070 */
[----:B------:R-:W-:Y:S05]  /*37f0*/  @!P0 BRA `(.L_x_36) ;  /* 0x00000000002c8947 */ /* 0x000fea0003800000 */
[----:B------:R-:W-:-:S04]  /*3800*/  UISETP.LT.AND UP0, UPT, UR9, 0x1, UPT ;  /* 0x000000010900788c */ /* 0x000fc8000bf01270 */
[----:B------:R-:W-:-:S04]  /*3810*/  USEL UR8, UR9, 0x1, UP0 ;  /* 0x0000000109087887 */ /* 0x000fc80008000000 */
[----:B------:R-:W-:-:S04]  /*3820*/  UIADD3 UR8, UR5, UR9, -UR8 ;  /* 0x0000000905087290 */ /* 0x000fc8000fffe808 */
[----:B------:R-:W-:-:S04]  /*3830*/  UIMAD.WIDE.U32 UR6, UR8, -0x33333333, URZ ;  /* 0xcccccccd080678a5 */ /* 0x000fc8000f8e003f */
[----:B------:R-:W-:-:S04]  /*3840*/  USHF.R.U32.HI UR6, URZ, 0x2, UR7 ;  /* 0x000000023f067899 */ /* 0x000fc80008011607 */
[----:B------:R-:W-:-:S04]  /*3850*/  UIMAD UR8, UR6, -0x5, UR8 ;  /* 0xfffffffb060878a4 */ /* 0x000fc8000f8e0208 */
[----:B------:R-:W-:-:S04]  /*3860*/  ULEA UR8, UR8, UR10, 0x3 ;  /* 0x0000000a08087291 */ /* 0x000fc8000f8e183f */
[----:B------:R-:W-:-:S06]  /*3870*/  UIADD3 UR8, UR8, 0x28, URZ ;  /* 0x0000002808087890 */ /* 0x000fcc000fffe03f */
[----:B------:R-:W-:-:S05]  /*3880*/  IMAD.U32 R10, RZ, RZ, UR8 ;  /* 0x00000008ff0a7e24 */ /* 0x000fca000f8e00ff */
[----:B------:R-:W-:-:S04]  /*3890*/  PRMT R10, R7, 0x654, R10 ;  /* 0x00000654070a7816 */ /* 0x000fc8000000000a */
[----:B------:R0:W-:Y:S03]  /*38a0*/  SYNCS.ARRIVE.TRANS64.RED.A1T0 RZ, [R10+URZ], RZ ;  /* 0x000000ff0aff79a7 */ /* 0x0001e6000810043f */
.L_x_36:
[----:B------:R-:W-:Y:S05]  /*38b0*/  BSYNC B0 ;  /* 0x0000000000007941 */ /* 0x000fea0003800000 */
.L_x_35:
[----:B------:R-:W-:Y:S05]  /*38c0*/  @P1 BRA `(.L_x_33) ;  /* 0x0000000000041947 */ /* 0x000fea0003800000 */
[----:B------:R-:W-:Y:S01]  /*38d0*/  BPT.TRAP 0x1 ;  /* 0x000000040000795c */ /* 0x000fe20000300000 */
.L_x_33:
[----:B------:R-:W1:Y:S01]  /*38e0*/  LDC R17, c[0x0][0x288] ;  /* 0x0000a200ff117b82 */ /* 0x000e620000000800 */
[--C-:B0-----:R-:W-:Y:S01]  /*38f0*/  SHF.R.U32.HI R10, RZ, 0x2, R0.reuse ;  /* 0x00000002ff0a7819 */ /* 0x101fe20000011600 */
[----:B------:R-:W-:Y:S01]  /*3900*/  IMAD R25, R9, 0xc0, RZ ;  /* 0x000000c009197824 */ /* 0x000fe200078e02ff */
[----:B------:R-:W-:Y:S01]  /*3910*/  SHF.R.U32.HI R13, RZ, 0x7, R0 ;  /* 0x00000007ff0d7819 */ /* 0x000fe20000011600 */
[----:B------:R-:W-:Y:S01]  /*3920*/  UIADD3 UR5, UR9, UR5, URZ ;  /* 0x0000000509057290 */ /* 0x000fe2000fffe03f */
[----:B------:R-:W-:Y:S01]  /*3930*/  LOP3.LUT R12, R0, 0x60, RZ, 0xc0, !PT ;  /* 0x00000060000c7812 */ /* 0x000fe200078ec0ff */
[----:B------:R-:W-:Y:S01]  /*3940*/  ULDC UR12, c[0x0][0x284] ;  /* 0x0000a100000c7ab9 */ /* 0x000fe20000000800 */
[----:B------:R-:W-:Y:S01]  /*3950*/  LOP3.LUT R11, R10, 0x7, RZ, 0xc0, !PT ;  /* 0x000000070a0b7812 */ /* 0x000fe200078ec0ff */
[----:B------:R-:W-:Y:S01]  /*3960*/  UISETP.GT.U32.AND UP0, UPT, UR5, 0x4, UPT ;  /* 0x000000040500788c */ /* 0x000fe2000bf04070 */
[----:B------:R-:W-:Y:S01]  /*3970*/  LOP3.LUT R10, R13, 0x1, RZ, 0xc0, !PT ;  /* 0x000000010d0a7812 */ /* 0x000fe200078ec0ff */
[----:B------:R-:W-:Y:S01]  /*3980*/  UISETP.GE.U32.AND UP1, UPT, UR9, 0x5, UPT ;  /* 0x000000050900788c */ /* 0x000fe2000bf26070 */
[----:B------:R-:W-:Y:S01]  /*3990*/  SHF.R.U32.HI R14, RZ, 0x1, R12 ;  /* 0x00000001ff0e7819 */ /* 0x000fe2000001160c */
[----:B------:R-:W-:Y:S01]  /*39a0*/  UISETP.LT.U32.AND UP0, UPT, UR9, 0x5, UP0 ;  /* 0x000000050900788c */ /* 0x000fe20008701070 */
[----:B------:R-:W-:Y:S01]  /*39b0*/  LOP3.LUT R12, R0, 0x3, RZ, 0xc0, !PT ;  /* 0x00000003000c7812 */ /* 0x000fe200078ec0ff */
[----:B------:R-:W-:Y:S01]  /*39c0*/  IMAD.SHL.U32 R16, R10, 0x40, RZ ;  /* 0x000000400a107824 */ /* 0x000fe200078e00ff */
[----:B------:R-:W-:Y:S01]  /*39d0*/  IADD3 R13, RZ, -R14, -R11 ;  /* 0x8000000eff0d7210 */ /* 0x000fe20007ffe80b */
[----:B------:R-:W-:Y:S01]  /*39e0*/  ULDC.64 UR10, c[0x0][0x5d0] ;  /* 0x00017400000a7ab9 */ /* 0x000fe20000000a00 */
[----:B------:R-:W-:Y:S01]  /*39f0*/  SHF.R.S32.HI R26, RZ, 0x1f, R5 ;  /* 0x0000001fff1a7819 */ /* 0x000fe20000011405 */
[----:B------:R-:W-:Y:S01]  /*3a00*/  UIMAD.WIDE.U32 UR6, UR5, -0x33333333, URZ ;  /* 0xcccccccd050678a5 */ /* 0x000fe2000f8e003f */
[----:B------:R-:W-:Y:S01]  /*3a10*/  LOP3.LUT R15, R16, 0x40, R11, 0xe2, !PT ;  /* 0x00000040100f7812 */ /* 0x000fe200078ee20b */
[----:B------:R-:W-:Y:S01]  /*3a20*/  IMAD R16, R10, -0x40, R13 ;  /* 0xffffffc00a107824 */ /* 0x000fe200078e020d */
[----:B------:R-:W-:Y:S01]  /*3a30*/  USEL UR8, URZ, 0x1, !UP0 ;  /* 0x000000013f087887 */ /* 0x000fe2000c000000 */
[----:B------:R-:W-:Y:S01]  /*3a40*/  IMAD.SHL.U32 R10, R0, 0x2, RZ ;  /* 0x00000002000a7824 */ /* 0x000fe200078e00ff */
[----:B------:R-:W-:Y:S01]  /*3a50*/  USHF.R.U32.HI UR6, URZ, 0x2, UR7 ;  /* 0x000000023f067899 */ /* 0x000fe20008011607 */
[----:B-1----:R-:W-:Y:S01]  /*3a60*/  IMAD R24, R12, -0x2, R17 ;  /* 0xfffffffe0c187824 */ /* 0x002fe200078e0211 */
[C---:B------:R-:W-:Y:S01]  /*3a70*/  ISETP.GE.AND P0, PT, R25.reuse, R17, PT ;  /* 0x000000111900720c */ /* 0x040fe20003f06270 */
[----:B------:R-:W-:Y:S01]  /*3a80*/  IMAD.SHL.U32 R17, R8, 0x80, RZ ;  /* 0x0000008008117824 */ /* 0x000fe200078e00ff */
[----:B------:R-:W-:Y:S01]  /*3a90*/  LOP3.LUT R10, R25, 0x6, R10, 0xf8, !PT ;  /* 0x00000006190a7812 */ /* 0x000fe200078ef80a */
[----:B------:R-:W-:Y:S01]  /*3aa0*/  IMAD R12, R26, UR10, RZ ;  /* 0x0000000a1a0c7c24 */ /* 0x000fe2000f8e02ff */
[----:B------:R-:W-:Y:S01]  /*3ab0*/  ULOP3.LUT UR4, UR4, UR8, URZ, 0x3c, !UPT ;  /* 0x0000000804047292 */ /* 0x000fe2000f8e3c3f */
[----:B------:R-:W-:Y:S01]  /*3ac0*/  IMAD.WIDE R8, R8, 0x80, RZ ;  /* 0x0000008008087825 */ /* 0x000fe200078e02ff */
[----:B------:R-:W-:Y:S01]  /*3ad0*/  ISETP.GE.OR P0, PT, R17, UR12, P0 ;  /* 0x0000000c11007c0c */ /* 0x000fe20008706670 */
[----:B------:R-:W-:Y:S01]  /*3ae0*/  UIMAD UR5, UR6, -0x5, UR5 ;  /* 0xfffffffb060578a4 */ /* 0x000fe2000f8e0205 */
[----:B------:R-:W-:Y:S01]  /*3af0*/  SHF.R.S32.HI R11, RZ, 0x1f, R10 ;  /* 0x0000001fff0b7819 */ /* 0x000fe2000001140a */
[----:B------:R-:W-:Y:S01]  /*3b00*/  IMAD R27, R5, UR11, R12 ;  /* 0x0000000b051b7c24 */ /* 0x000fe2000f8e020c */
[----:B------:R-:W-:Y:S01]  /*3b10*/  @UP1 ULOP3.LUT UR4, UR4, 0x1, UR6, 0x78, !UPT ;  /* 0x0000000104041892 */ /* 0x000fe2000f8e7806 */
[----:B------:R-:W-:Y:S01]  /*3b20*/  IADD3 R28, -R17, UR12, R16 ;  /* 0x0000000c111c7c10 */ /* 0x000fe2000fffe110 */
[----:B------:R-:W-:Y:S01]  /*3b30*/  IMAD.IADD R25, R24, 0x1, -R25 ;  /* 0x0000000118197824 */ /* 0x000fe200078e0a19 */
[----:B------:R-:W-:Y:S01]  /*3b40*/  LOP3.LUT R29, R8, R15, R14, 0xfe, !PT ;  /* 0x0000000f081d7212 */ /* 0x000fe200078efe0e */
[----:B------:R-:W-:-:S04]  /*3b50*/  IMAD.WIDE.U32 R12, R5, UR10, R10 ;  /* 0x0000000a050c7c25 */ /* 0x000fc8000f8e000a */
[----:B------:R-:W-:Y:S02]  /*3b60*/  IMAD.IADD R13, R13, 0x1, R27 ;  /* 0x000000010d0d7824 */ /* 0x000fe400078e021b */
[----:B------:R-:W-:Y:S01]  /*3b70*/  IMAD.MOV.U32 R24, RZ, RZ, -0x1 ;  /* 0xffffffffff187424 */ /* 0x000fe200078e00ff */
[----:B------:R-:W-:Y:S06]  /*3b80*/  @P0 BRA `(.L_x_37) ;  /* 0x0000006800240947 */ /* 0x000fec0003800000 */
[----:B------:R-:W0:Y:S01]  /*3b90*/  LDC.64 R16, c[0x0][0x5c8] ;  /* 0x00017200ff107b82 */ /* 0x000e220000000a00 */
[----:B------:R-:W-:Y:S01]  /*3ba0*/  ULDC.64 UR6, c[0x0][0x5c0] ;  /* 0x0001700000067ab9 */ /* 0x000fe20000000a00 */
[----:B------:R-:W-:Y:S01]  /*3bb0*/  BSSY B0, `(.L_x_37) ;  /* 0x0000686000007945 */ /* 0x000fe20003800000 */
[-C--:B0-----:R-:W-:Y:S02]  /*3bc0*/  IMAD R14, R9, R16.reuse, RZ ;  /* 0x00000010090e7224 */ /* 0x081fe400078e02ff */
[----:B------:R-:W-:-:S04]  /*3bd0*/  IMAD.WIDE.U32 R12, R29, R16, R12 ;  /* 0x000000101d0c7225 */ /* 0x000fc800078e000c */
[----:B------:R-:W-:Y:S01]  /*3be0*/  IMAD R27, R29, R17, R14 ;  /* 0x000000111d1b7224 */ /* 0x000fe200078e020e */
[----:B------:R-:W-:Y:S02]  /*3bf0*/  LEA R15, P0, R16, R12, 0x3 ;  /* 0x0000000c100f7211 */ /* 0x000fe400078018ff */
[----:B------:R-:W-:Y:S01]  /*3c00*/  IADD3 R14, P1, R12, UR6, RZ ;  /* 0x000000060c0e7c10 */ /* 0x000fe2000ff3e0ff */
[----:B------:R-:W-:Y:S01]  /*3c10*/  IMAD.IADD R27, R13, 0x1, R27 ;  /* 0x000000010d1b7824 */ /* 0x000fe200078e021b */
[----:B------:R-:W-:-:S04]  /*3c20*/  IADD3 R12, P3, R15, UR6, RZ ;  /* 0x000000060f0c7c10 */ /* 0x000fc8000ff7e0ff */
[----:B------:R-:W-:Y:S02]  /*3c30*/  LEA.HI.X R16, R16, R27, R17, 0x3, P0 ;  /* 0x0000001b10107211 */ /* 0x000fe400000f1c11 */
[----:B---3-5:R-:W-:Y:S02]  /*3c40*/  FSETP.NEU.AND P0, PT, R19, RZ, PT ;  /* 0x000000ff1300720b */ /* 0x028fe40003f0d000 */
[----:B------:R-:W-:Y:S02]  /*3c50*/  IADD3.X R15, R27, UR7, RZ, P1, !PT ;  /* 0x000000071b0f7c10 */ /* 0x000fe40008ffe4ff */
[----:B------:R-:W-:-:S09]  /*3c60*/  IADD3.X R13, R16, UR7, RZ, P3, !PT ;  /* 0x00000007100d7c10 */ /* 0x000fd20009ffe4ff */
[----:B------:R-:W-:Y:S05]  /*3c70*/  @!P0 BRA `(.L_x_38) ;  /* 0x0000004c00dc8947 */ /* 0x000fea0003800000 */
[----:B------:R-:W-:Y:S01]  /*3c80*/  ULDC.64 UR6, c[0x0][0x5b8] ;  /* 0x00016e0000067ab9 */ /* 0x000fe20000000a00 */
[----:B------:R-:W-:Y:S01]  /*3c90*/  ISETP.GE.AND P0, PT, R28, 0x1, PT ;  /* 0x000000011c00780c */ /* 0x000fe20003f06270 */
[----:B------:R-:W-:Y:S01]  /*3ca0*/  IMAD R26, R26, UR6, RZ ;  /* 0x000000061a1a7c24 */ /* 0x000fe2000f8e02ff */
[----:B------:R-:W-:Y:S01]  /*3cb0*/  ULDC.64 UR10, c[0x0][0x5a8] ;  /* 0x00016a00000a7ab9 */ /* 0x000fe20000000a00 */
[----:B------:R-:W-:Y:S01]  /*3cc0*/  IMAD.WIDE.U32 R16, R5, UR6, R10 ;  /* 0x0000000605107c25 */ /* 0x000fe2000f8e000a */
[----:B------:R-:W-:Y:S01]  /*3cd0*/  ISETP.LT.OR P4, PT, R25, 0x1, !P0 ;  /* 0x000000011900780c */ /* 0x000fe20004781670 */
[----:B------:R-:W-:Y:S02]  /*3ce0*/  BSSY B1, `(.L_x_39) ;  /* 0x000000c000017945 */ /* 0x000fe40003800000 */
[----:B------:R-:W-:Y:S01]  /*3cf0*/  IMAD R5, R5, UR7, R26 ;  /* 0x0000000705057c24 */ /* 0x000fe2000f8e021a */
[----:B------:R-:W-:-:S03]  /*3d00*/  ULDC.64 UR6, c[0x0][0x5b0] ;  /* 0x00016c0000067ab9 */ /* 0x000fc60000000a00 */
[----:B------:R-:W-:Y:S02]  /*3d10*/  IMAD.IADD R17, R17, 0x1, R5 ;  /* 0x0000000111117824 */ /* 0x000fe400078e0205 */
[----:B------:R-:W-:Y:S02]  /*3d20*/  IMAD R5, R9, UR6, RZ ;  /* 0x0000000609057c24 */ /* 0x000fe4000f8e02ff */
[----:B------:R-:W-:-:S04]  /*3d30*/  IMAD.WIDE.U32 R10, R29, UR6, R16 ;  /* 0x000000061d0a7c25 */ /* 0x000fc8000f8e0010 */
[----:B------:R-:W-:Y:S01]  /*3d40*/  IMAD R5, R29, UR7, R5 ;  /* 0x000000071d057c24 */ /* 0x000fe2000f8e0205 */
[----:B------:R-:W-:-:S04]  /*3d50*/  IADD3 R10, P1, R10, UR10, RZ ;  /* 0x0000000a0a0a7c10 */ /* 0x000fc8000ff3e0ff */
[--C-:B------:R-:W-:Y:S02]  /*3d60*/  IADD3.X R11, R11, UR11, R5.reuse, P1, !PT ;  /* 0x0000000b0b0b7c10 */ /* 0x100fe40008ffe405 */
[----:B------:R-:W-:Y:S01]  /*3d70*/  PRMT R5, RZ, 0x7610, R5 ;  /* 0x00007610ff057816 */ /* 0x000fe20000000005 */
[----:B------:R-:W-:Y:S06]  /*3d80*/  @P4 BRA `(.L_x_40) ;  /* 0x0000000000044947 */ /* 0x000fec0003800000 */
[----:B------:R0:W5:Y:S02]  /*3d90*/  LDG.E.U8 R5, desc[UR16][R10.64] ;  /* 0x000000100a057981 */ /* 0x000164000c1e1100 */
.L_x_40:
[----:B------:R-:W-:Y:S05]  /*3da0*/  BSYNC B1 ;  /* 0x0000000000017941 */ /* 0x000fea0003800000 */
.L_x_39:
[----:B-----5:R-:W-:Y:S01]  /*3db0*/  LOP3.LUT R5, R5, 0xff, RZ, 0xc0, !PT ;  /* 0x000000ff05057812 */ /* 0x020fe200078ec0ff */
[----:B------:R-:W-:Y:S01]  /*3dc0*/  BSSY B1, `(.L_x_41) ;  /* 0x000000b000017945 */ /* 0x000fe20003800000 */
[----:B------:R-:W-:Y:S02]  /*3dd0*/  ISETP.LT.OR P3, PT, R25, 0x2, !P0 ;  /* 0x000000021900780c */ /* 0x000fe40004761670 */
[----:B------:R-:W-:-:S05]  /*3de0*/  F2FP.F16.E4M3.UNPACK_B R5, R5 ;  /* 0x00000005ff05723e */ /* 0x000fca00020006ff */
[----:B------:R-:W-:Y:S01]  /*3df0*/  HADD2.F32 R26, -RZ, R5.H0_H0 ;  /* 0x20000005ff1a7230 */ /* 0x000fe20000004100 */
[----:B------:R-:W-:-:S04]  /*3e00*/  PRMT R5, RZ, 0x7610, R5 ;  /* 0x00007610ff057816 */ /* 0x000fc80000000005 */
[----:B------:R-:W-:-:S04]  /*3e10*/  FMUL R26, R26, R19 ;  /* 0x000000131a1a7220 */ /* 0x000fc80000400000 */
[----:B--2---:R-:W-:-:S05]  /*3e20*/  FFMA R26, R211, R18, R26 ;  /* 0x00000012d31a7223 */ /* 0x004fca000000001a */
[----:B------:R-:W-:-:S05]  /*3e30*/  F2FP.SATFINITE.E4M3.F32.PACK_AB_MERGE_C R27, RZ, R26, RZ ;  /* 0x0000001aff1b723e */ /* 0x000fca00048070ff */
[----:B------:R1:W-:Y:S01]  /*3e40*/  @!P4 STG.E.U8 desc[UR16][R14.64], R27 ;  /* 0x0000001b0e00c986 */ /* 0x0003e2000c101110 */
[----:B------:R-:W-:Y:S05]  /*3e50*/  @P3 BRA `(.L_x_42) ;  /* 0x0000000000043947 */ /* 0x000fea0003800000 */
[----:B------:R2:W5:Y:S02]  /*3e60*/  LDG.E.U8 R5, desc[UR16][R10.64+0x1] ;  /* 0x000001100a057981 */ /* 0x000564000c1e1100 */
.L_x_42:
[----:B------:R-:W-:Y:S05]  /*3e70*/  BSYNC B1 ;  /* 0x0000000000017941 */ /* 0x000fea0003800000 */
.L_x_41:
[----:B-----5:R-:W-:Y:S01]  /*3e80*/  LOP3.LUT R5, R5, 0xff, RZ, 0xc0, !PT ;  /* 0x000000ff05057812 */ /* 0x020fe200078ec0ff */
[----:B------:R-:W-:Y:S01]  /*3e90*/  BSSY B1, `(.L_x_43) ;  /* 0x0000013000017945 */ /* 0x000fe20003800000 */
[----:B-1----:R-:W-:Y:S02]  /*3ea0*/  IADD3 R27, P1, R29, 0x8, RZ ;  /* 0x000000081d1b7810 */ /* 0x002fe40007f3e0ff */
[----:B------:R-:W-:-:S03]  /*3eb0*/  F2FP.F16.E4M3.UNPACK_B R5, R5 ;  /* 0x00000005ff05723e */ /* 0x000fc600020006ff */
[----:B------:R-:W-:Y:S01]  /*3ec0*/  IMAD.X R9, RZ, RZ, R9, P1 ;  /* 0x000000ffff097224 */ /* 0x000fe200008e0609 */
[----:B------:R-:W-:Y:S01]  /*3ed0*/  ISETP.GE.AND P1, PT, R28, 0x9, PT ;  /* 0x000000091c00780c */ /* 0x000fe20003f26270 */
[----:B------:R-:W-:Y:S02]  /*3ee0*/  HADD2.F32 R8, -RZ, R5.H0_H0 ;  /* 0x20000005ff087230 */ /* 0x000fe40000004100 */
[----:B------:R-:W-:Y:S01]  /*3ef0*/  IMAD.WIDE.U32 R16, R27, UR6, R16 ;  /* 0x000000061b107c25 */ /* 0x000fe2000f8e0010 */
[----:B------:R-:W-:-:S03]  /*3f00*/  ISETP.LT.OR P5, PT, R25, 0x1, !P1 ;  /* 0x000000011900780c */ /* 0x000fc60004fa1670 */
[----:B------:R-:W-:Y:S01]  /*3f10*/  FMUL R5, R8, R19 ;  /* 0x0000001308057220 */ /* 0x000fe20000400000 */
[----:B------:R-:W-:-:S03]  /*3f20*/  IMAD R8, R9, UR6, RZ ;  /* 0x0000000609087c24 */ /* 0x000fc6000f8e02ff */
[----:B------:R-:W-:Y:S01]  /*3f30*/  FFMA R5, R210, R18, R5 ;  /* 0x00000012d2057223 */ /* 0x000fe20000000005 */
[----:B------:R-:W-:Y:S01]  /*3f40*/  IMAD R27, R27, UR7, R8 ;  /* 0x000000071b1b7c24 */ /* 0x000fe2000f8e0208 */
[----:B------:R-:W-:-:S03]  /*3f50*/  IADD3 R8, P4, R16, UR10, RZ ;  /* 0x0000000a10087c10 */ /* 0x000fc6000ff9e0ff */
[----:B------:R-:W-:Y:S02]  /*3f60*/  F2FP.SATFINITE.E4M3.F32.PACK_AB_MERGE_C R29, RZ, R5, RZ ;  /* 0x00000005ff1d723e */ /* 0x000fe400048070ff */
[----:B------:R-:W-:Y:S02]  /*3f70*/  IADD3.X R9, R17, UR11, R27, P4, !PT ;  /* 0x0000000b11097c10 */ /* 0x000fe4000a7fe41b */
[----:B------:R-:W-:Y:S01]  /*3f80*/  PRMT R5, RZ, 0x7610, R5 ;  /* 0x00007610ff057816 */ /* 0x000fe20000000005 */
[----:B------:R1:W-:Y:S01]  /*3f90*/  @!P3 STG.E.U8 desc[UR16][R14.64+0x1], R29 ;  /* 0x0000011d0e00b986 */ /* 0x0003e2000c101110 */
[----:B------:R-:W-:Y:S05]  /*3fa0*/  @P5 BRA `(.L_x_44) ;  /* 0x0000000000045947 */ /* 0x000fea0003800000 */
[----:B------:R3:W5:Y:S02]  /*3fb0*/  LDG.E.U8 R5, desc[UR16][R8.64] ;  /* 0x0000001008057981 */ /* 0x000764000c1e1100 */
.L_x_44:
[----:B------:R-:W-:Y:S05]  /*3fc0*/  BSYNC B1 ;  /* 0x0000000000017941 */ /* 0x000fea0003800000 */
.L_x_43:
[----:B-----5:R-:W-:Y:S01]  /*3fd0*/  LOP3.LUT R5, R5, 0xff, RZ, 0xc0, !PT ;  /* 0x000000ff05057812 */ /* 0x020fe200078ec0ff */
[----:B------:R-:W-:Y:S01]  /*3fe0*/  BSSY B1, `(.L_x_45) ;  /* 0x000000b000017945 */ /* 0x000fe20003800000 */
[----:B------:R-:W-:Y:S02]  /*3ff0*/  ISETP.LT.OR P3, PT, R25, 0x2, !P1 ;  /* 0x000000021900780c */ /* 0x000fe40004f61670 */
[----:B------:R-:W-:-:S05]  /*4000*/  F2FP.F16.E4M3.UNPACK_B R5, R5 ;  /* 0x00000005ff05723e */ /* 0x000fca00020006ff */
[----:B------:R-:W-:Y:S01]  /*4010*/  HADD2.F32 R16, -RZ, R5.H0_H0 ;  /* 0x20000005ff107230 */ /* 0x000fe20000004100 */
[----:B------:R-:W-:-:S04]  /*4020*/  PRMT R5, RZ, 0x7610, R5 ;  /* 0x00007610ff057816 */ /* 0x000fc80000000005 */
[----:B------:R-:W-:-:S04]  /*4030*/  FMUL R16, R16, R19 ;  /* 0x0000001310107220 */ /* 0x000fc80000400000 */
[----:B------:R-:W-:-:S05]  /*4040*/  FFMA R16, R209, R18, R16 ;  /* 0x00000012d1107223 */ /* 0x000fca0000000010 */
[----:B------:R-:W-:-:S05]  /*4050*/  F2FP.SATFINITE.E4M3.F32.PACK_AB_MERGE_C R17, RZ, R16, RZ ;  /* 0x00000010ff11723e */ /* 0x000fca00048070ff */
[----:B------:R4:W-:Y:S01]  /*4060*/  @!P5 STG.E.U8 desc[UR16][R12.64], R17 ;  /* 0x000000110c00d986 */ /* 0x0009e2000c101110 */
[----:B------:R-:W-:Y:S05]  /*4070*/  @P3 BRA `(.L_x_46) ;  /* 0x0000000000043947 */ /* 0x000fea0003800000 */
[----:B------:R0:W5:Y:S02]  /*4080*/  LDG.E.U8 R5, desc[UR16][R8.64+0x1] ;  /* 0x0000011008057981 */ /* 0x000164000c1e1100 */
.L_x_46:
[----:B------:R-:W-:Y:S05]  /*4090*/  BSYNC B1 ;  /* 0x0000000000017941 */ /* 0x000fea0003800000 */
.L_x_45:
[----:B-----5:R-:W-:Y:S01]  /*40a0*/  LOP3.LUT R5, R5, 0xff, RZ, 0xc0, !PT ;  /* 0x000000ff05057812 */ /* 0x020fe200078ec0ff */
[----:B------:R-:W-:Y:S01]  /*40b0*/  BSSY B1, `(.L_x_47) ;  /* 0x000000b000017945 */ /* 0x000fe20003800000 */
[----:B------:R-:W-:Y:S02]  /*40c0*/  ISETP.LT.OR P4, PT, R25, 0x9, !P0 ;  /* 0x000000091900780c */ /* 0x000fe40004781670 */
[----:B------:R-:W-:-:S05]  /*40d0*/  F2FP.F16.E4M3.UNPACK_B R5, R5 ;  /* 0x00000005ff05723e */ /* 0x000fca00020006ff */
[----:B------:R-:W-:-:S05]  /*40e0*/  HADD2.F32 R16, -RZ, R5.H0_H0 ;  /* 0x20000005ff107230 */ /* 0x000fca0000004100 */
[----:B------:R-:W-:-:S04]  /*40f0*/  FMUL R5, R16, R19 ;  /* 0x0000001310057220 */ /* 0x000fc80000400000 */
[----:B------:R-:W-:-:S05]  /*4100*/  FFMA R5, R208, R18, R5 ;  /* 0x00000012d0057223 */ /* 0x000fca0000000005 */
[----:B----4-:R-:W-:Y:S02]  /*4110*/  F2FP.SATFINITE.E4M3.F32.PACK_AB_MERGE_C R17, RZ, R5, RZ ;  /* 0x00000005ff11723e */ /* 0x010fe400048070ff */
[----:B------:R-:W-:-:S03]  /*4120*/  PRMT R5, RZ, 0x7610, R5 ;  /* 0x00007610ff057816 */ /* 0x000fc60000000005 */
[----:B------:R4:W-:Y:S01]  /*4130*/  @!P3 STG.E.U8 desc[UR16][R12.64+0x1], R17 ;  /* 0x000001110c00b986 */ /* 0x0009e2000c101110 */
[----:B------:R-:W-:Y:S05]  /*4140*/  @P4 BRA `(.L_x_48) ;  /* 0x0000000000044947 */ /* 0x000fea0003800000 */
[----:B------:R0:W5:Y:S02]  /*4150*/  LDG.E.U8 R5, desc[UR16][R10.64+0x8] ;  /* 0x000008100a057981 */ /* 0x000164000c1e1100 */
.L_x_48:
[----:B------:R-:W-:Y:S05]  /*4160*/  BSYNC B1 ;  /* 0x0000000000017941 */ /* 0x000fea0003800000 */
.L_x_47:
        /* <DEDUP_REMOVED lines=8> */
[----:B----4-:R-:W-:-:S05]  /*41f0*/  F2FP.SATFINITE.E4M3.F32.PACK_AB_MERGE_C R17, RZ, R16, RZ ;  /* 0x00000010ff11723e */ /* 0x010fca00048070ff */
[----:B------:R4:W-:Y:S01]  /*4200*/  @!P4 STG.E.U8 desc[UR16][R14.64+0x8], R17 ;  /* 0x000008110e00c986 */ /* 0x0009e2000c101110 */
[----:B------:R-:W-:Y:S05]  /*4210*/  @P3 BRA `(.L_x_50) ;  /* 0x0000000000043947 */ /* 0x000fea0003800000 */
[----:B------:R0:W5:Y:S02]  /*4220*/  LDG.E.U8 R5, desc[UR16][R10.64+0x9] ;  /* 0x000009100a057981 */ /* 0x000164000c1e1100 */
.L_x_50:
[----:B------:R-:W-:Y:S05]  /*4230*/  BSYNC B1 ;  /* 0x0000000000017941 */ /* 0x000fea0003800000 */
.L_x_49:
        /* <DEDUP_REMOVED lines=12> */
.L_x_52:
[----:B------:R-:W-:Y:S05]  /*4300*/  BSYNC B1 ;  /* 0x0000000000017941 */ /* 0x000fea0003800000 */
.L_x_51:
        /* <DEDUP_REMOVED lines=12> */
.L_x_54:
[----:B------:R-:W-:Y:S05]  /*43d0*/  BSYNC B1 ;  /* 0x0000000000017941 */ /* 0x000fea0003800000 */
.L_x_53:
        /* <DEDUP_REMOVED lines=12> */
.L_x_56:
[----:B------:R-:W-:Y:S05]  /*44a0*/  BSYNC B1 ;  /* 0x0000000000017941 */ /* 0x000fea0003800000 */
.L_x_55:
        /* <DEDUP_REMOVED lines=12> */
.L_x_58:
[----:B------:R-:W-:Y:S05]  /*4570*/  BSYNC B1 ;  /* 0x0000000000017941 */ /* 0x000fea0003800000 */
.L_x_57:
        /* <DEDUP_REMOVED lines=12> */
.L_x_60:
[----:B------:R-:W-:Y:S05]  /*4640*/  BSYNC B1 ;  /* 0x0000000000017941 */ /* 0x000fea0003800000 */
.L_x_59:
        /* <DEDUP_REMOVED lines=12> */
.L_x_62:
[----:B------:R-:W-:Y:S05]  /*4710*/  BSYNC B1 ;  /* 0x0000000000017941 */ /* 0x000fea0003800000 */
.L_x_61:
        /* <DEDUP_REMOVED lines=12> */
.L_x_64:
[----:B------:R-:W-:Y:S05]  /*47e0*/  BSYNC B1 ;  /* 0x0000000000017941 */ /* 0x000fea0003800000 */
.L_x_63:
        /* <DEDUP_REMOVED lines=12> */
.L_x_66:
[----:B------:R-:W-:Y:S05]  /*48b0*/  BSYNC B1 ;  /* 0x0000000000017941 */ /* 0x000fea0003800000 */
.L_x_65:
        /* <DEDUP_REMOVED lines=12> */
.L_x_68:
[----:B------:R-:W-:Y:S05]  /*4980*/  BSYNC B1 ;  /* 0x0000000000017941 */ /* 0x000fea0003800000 */
.L_x_67:
        /* <DEDUP_REMOVED lines=12> */
.L_x_70:
[----:B------:R-:W-:Y:S05]  /*4a50*/  BSYNC B1 ;  /* 0x0000000000017941 */ /* 0x000fea0003800000 */
.L_x_69:
        /* <DEDUP_REMOVED lines=12> */
.L_x_72:
[----:B------:R-:W-:Y:S05]  /*4b20*/  BSYNC B1 ;  /* 0x0000000000017941 */ /* 0x000fea0003800000 */
.L_x_71:
        /* <DEDUP_REMOVED lines=12> */
.L_x_74:
[----:B------:R-:W-:Y:S05]  /*4bf0*/  BSYNC B1 ;  /* 0x0000000000017941 */ /* 0x000fea0003800000 */
.L_x_73:
        /* <DEDUP_REMOVED lines=12> */
.L_x_76:
[----:B------:R-:W-:Y:S05]  /*4cc0*/  BSYNC B1 ;  /* 0x0000000000017941 */ /* 0x000fea0003800000 */
.L_x_75:
        /* <DEDUP_REMOVED lines=12> */
.L_x_78:
[----:B------:R-:W-:Y:S05]  /*4d90*/  BSYNC B1 ;  /* 0x0000000000017941 */ /* 0x000fea0003800000 */
.L_x_77:
        /* <DEDUP_REMOVED lines=12> */
.L_x_80:
[----:B------:R-:W-:Y:S05]  /*4e60*/  BSYNC B1 ;  /* 0x0000000000017941 */ /* 0x000fea0003800000 */
.L_x_79:
        /* <DEDUP_REMOVED lines=12> */
.L_x_82:
[----:B------:R-:W-:Y:S05]  /*4f30*/  BSYNC B1 ;  /* 0x0000000000017941 */ /* 0x000fea0003800000 */
.L_x_81:
        /* <DEDUP_REMOVED lines=12> */
.L_x_84:
[----:B------:R-:W-:Y:S05]  /*5000*/  BSYNC B1 ;  /* 0x0000000000017941 */ /* 0x000fea0003800000 */
.L_x_83:
        /* <DEDUP_REMOVED lines=12> */
.L_x_86:
[----:B------:R-:W-:Y:S05]  /*50d0*/  BSYNC B1 ;  /* 0x0000000000017941 */ /* 0x000fea0003800000 */
.L_x_85:
        /* <DEDUP_REMOVED lines=12> */
.L_x_88:
[----:B------:R-:W-:Y:S05]  /*51a0*/  BSYNC B1 ;  /* 0x0000000000017941 */ /* 0x000fea0003800000 */
.L_x_87:
        /* <DEDUP_REMOVED lines=12> */
.L_x_90:
[----:B------:R-:W-:Y:S05]  /*5270*/  BSYNC B1 ;  /* 0x0000000000017941 */ /* 0x000fea0003800000 */
.L_x_89:
        /* <DEDUP_REMOVED lines=12> */
.L_x_92:
[----:B------:R-:W-:Y:S05]  /*5340*/  BSYNC B1 ;  /* 0x0000000000017941 */ /* 0x000fea0003800000 */
.L_x_91:
        /* <DEDUP_REMOVED lines=12> */
.L_x_94:
[----:B------:R-:W-:Y:S05]  /*5410*/  BSYNC B1 ;  /* 0x0000000000017941 */ /* 0x000fea0003800000 */
.L_x_93:
        /* <DEDUP_REMOVED lines=12> */
.L_x_96:
[----:B------:R-:W-:Y:S05]  /*54e0*/  BSYNC B1 ;  /* 0x0000000000017941 */ /* 0x000fea0003800000 */
.L_x_95:
        /* <DEDUP_REMOVED lines=12> */
.L_x_98:
[----:B------:R-:W-:Y:S05]  /*55b0*/  BSYNC B1 ;  /* 0x0000000000017941 */ /* 0x000fea0003800000 */
.L_x_97:
        /* <DEDUP_REMOVED lines=12> */
.L_x_100:
[----:B------:R-:W-:Y:S05]  /*5680*/  BSYNC B1 ;  /* 0x0000000000017941 */ /* 0x000fea0003800000 */
.L_x_99:
        /* <DEDUP_REMOVED lines=12> */
.L_x_102:
[----:B------:R-:W-:Y:S05]  /*5750*/  BSYNC B1 ;  /* 0x0000000000017941 */ /* 0x000fea0003800000 */
.L_x_101:
        /* <DEDUP_REMOVED lines=12> */
.L_x_104:
[----:B------:R-:W-:Y:S05]  /*5820*/  BSYNC B1 ;  /* 0x0000000000017941 */ /* 0x000fea0003800000 */
.L_x_103:
        /* <DEDUP_REMOVED lines=12> */
.L_x_106:
[----:B------:R-:W-:Y:S05]  /*58f0*/  BSYNC B1 ;  /* 0x0000000000017941 */ /* 0x000fea0003800000 */
.L_x_105:
        /* <DEDUP_REMOVED lines=12> */
.L_x_108:
[----:B------:R-:W-:Y:S05]  /*59c0*/  BSYNC B1 ;  /* 0x0000000000017941 */ /* 0x000fea0003800000 */
.L_x_107:
        /* <DEDUP_REMOVED lines=12> */
.L_x_110:
[----:B------:R-:W-:Y:S05]  /*5a90*/  BSYNC B1 ;  /* 0x0000000000017941 */ /* 0x000fea0003800000 */
.L_x_109:
        /* <DEDUP_REMOVED lines=12> */
.L_x_112:
[----:B------:R-:W-:Y:S05]  /*5b60*/  BSYNC B1 ;  /* 0x0000000000017941 */ /* 0x000fea0003800000 */
.L_x_111:
        /* <DEDUP_REMOVED lines=12> */
.L_x_114:
[----:B------:R-:W-:Y:S05]  /*5c30*/  BSYNC B1 ;  /* 0x0000000000017941 */ /* 0x000fea0003800000 */
.L_x_113:
        /* <DEDUP_REMOVED lines=12> */
.L_x_116:
[----:B------:R-:W-:Y:S05]  /*5d00*/  BSYNC B1 ;  /* 0x0000000000017941 */ /* 0x000fea0003800000 */
.L_x_115:
        /* <DEDUP_REMOVED lines=12> */
.L_x_118:
[----:B------:R-:W-:Y:S05]  /*5dd0*/  BSYNC B1 ;  /* 0x0000000000017941 */ /* 0x000fea0003800000 */
.L_x_117:
        /* <DEDUP_REMOVED lines=12> */
.L_x_120:
[----:B------:R-:W-:Y:S05]  /*5ea0*/  BSYNC B1 ;  /* 0x0000000000017941 */ /* 0x000fea0003800000 */
.L_x_119:
        /* <DEDUP_REMOVED lines=12> */
.L_x_122:
[----:B------:R-:W-:Y:S05]  /*5f70*/  BSYNC B1 ;  /* 0x0000000000017941 */ /* 0x000fea0003800000 */
.L_x_121:
        /* <DEDUP_REMOVED lines=12> */
.L_x_124:
[----:B------:R-:W-:Y:S05]  /*6040*/  BSYNC B1 ;  /* 0x0000000000017941 */ /* 0x000fea0003800000 */
.L_x_123:
        /* <DEDUP_REMOVED lines=12> */
.L_x_126:
[----:B------:R-:W-:Y:S05]  /*6110*/  BSYNC B1 ;  /* 0x0000000000017941 */ /* 0x000fea0003800000 */
.L_x_125:
        /* <DEDUP_REMOVED lines=12> */
.L_x_128:
[----:B------:R-:W-:Y:S05]  /*61e0*/  BSYNC B1 ;  /* 0x0000000000017941 */ /* 0x000fea0003800000 */
.L_x_127:
        /* <DEDUP_REMOVED lines=12> */
.L_x_130:
[----:B------:R-:W-:Y:S05]  /*62b0*/  BSYNC B1 ;  /* 0x0000000000017941 */ /* 0x000fea0003800000 */
.L_x_129:
        /* <DEDUP_REMOVED lines=12> */
.L_x_132:
[----:B------:R-:W-:Y:S05]  /*6380*/  BSYNC B1 ;  /* 0x0000000000017941 */ /* 0x000fea0003800000 */
.L_x_131:
        /* <DEDUP_REMOVED lines=12> */
.L_x_134:
[----:B------:R-:W-:Y:S05]  /*6450*/  BSYNC B1 ;  /* 0x0000000000017941 */ /* 0x000fea0003800000 */
.L_x_133:
        /* <DEDUP_REMOVED lines=12> */
.L_x_136:
[----:B------:R-:W-:Y:S05]  /*6520*/  BSYNC B1 ;  /* 0x0000000000017941 */ /* 0x000fea0003800000 */
.L_x_135:
        /* <DEDUP_REMOVED lines=12> */
.L_x_138:
[----:B------:R-:W-:Y:S05]  /*65f0*/  BSYNC B1 ;  /* 0x0000000000017941 */ /* 0x000fea0003800000 */
.L_x_137:
        /* <DEDUP_REMOVED lines=12> */
.L_x_140:
[----:B------:R-:W-:Y:S05]  /*66c0*/  BSYNC B1 ;  /* 0x0000000000017941 */ /* 0x000fea0003800000 */
.L_x_139:
        /* <DEDUP_REMOVED lines=12> */
.L_x_142:
[----:B------:R-:W-:Y:S05]  /*6790*/  BSYNC B1 ;  /* 0x0000000000017941 */ /* 0x000fea0003800000 */
.L_x_141:
        /* <DEDUP_REMOVED lines=12> */
.L_x_144:
[----:B------:R-:W-:Y:S05]  /*6860*/  BSYNC B1 ;  /* 0x0000000000017941 */ /* 0x000fea0003800000 */
.L_x_143:
        /* <DEDUP_REMOVED lines=12> */
.L_x_146:
[----:B------:R-:W-:Y:S05]  /*6930*/  BSYNC B1 ;  /* 0x0000000000017941 */ /* 0x000fea0003800000 */
.L_x_145:
        /* <DEDUP_REMOVED lines=12> */
.L_x_148:
[----:B------:R-:W-:Y:S05]  /*6a00*/  BSYNC B1 ;  /* 0x0000000000017941 */ /* 0x000fea0003800000 */
.L_x_147:
        /* <DEDUP_REMOVED lines=12> */
.L_x_150:
[----:B------:R-:W-:Y:S05]  /*6ad0*/  BSYNC B1 ;  /* 0x0000000000017941 */ /* 0x000fea0003800000 */
.L_x_149:
        /* <DEDUP_REMOVED lines=12> */
.L_x_152:
[----:B------:R-:W-:Y:S05]  /*6ba0*/  BSYNC B1 ;  /* 0x0000000000017941 */ /* 0x000fea0003800000 */
.L_x_151:
        /* <DEDUP_REMOVED lines=12> */
.L_x_154:
[----:B------:R-:W-:Y:S05]  /*6c70*/  BSYNC B1 ;  /* 0x0000000000017941 */ /* 0x000fea0003800000 */
.L_x_153:
        /* <DEDUP_REMOVED lines=12> */
.L_x_156:
[----:B------:R-:W-:Y:S05]  /*6d40*/  BSYNC B1 ;  /* 0x0000000000017941 */ /* 0x000fea0003800000 */
.L_x_155:
        /* <DEDUP_REMOVED lines=12> */
.L_x_158:
[----:B------:R-:W-:Y:S05]  /*6e10*/  BSYNC B1 ;  /* 0x0000000000017941 */ /* 0x000fea0003800000 */
.L_x_157:
        /* <DEDUP_REMOVED lines=12> */
.L_x_160:
[----:B------:R-:W-:Y:S05]  /*6ee0*/  BSYNC B1 ;  /* 0x0000000000017941 */ /* 0x000fea0003800000 */
.L_x_159:
        /* <DEDUP_REMOVED lines=12> */
.L_x_162:
[----:B------:R-:W-:Y:S05]  /*6fb0*/  BSYNC B1 ;  /* 0x0000000000017941 */ /* 0x000fea0003800000 */
.L_x_161:
        /* <DEDUP_REMOVED lines=12> */
.L_x_164:
[----:B------:R-:W-:Y:S05]  /*7080*/  BSYNC B1 ;  /* 0x0000000000017941 */ /* 0x000fea0003800000 */
.L_x_163:
        /* <DEDUP_REMOVED lines=12> */
.L_x_166:
[----:B------:R-:W-:Y:S05]  /*7150*/  BSYNC B1 ;  /* 0x0000000000017941 */ /* 0x000fea0003800000 */
.L_x_165:
        /* <DEDUP_REMOVED lines=12> */
.L_x_168:
[----:B------:R-:W-:Y:S05]  /*7220*/  BSYNC B1 ;  /* 0x0000000000017941 */ /* 0x000fea0003800000 */
.L_x_167:
        /* <DEDUP_REMOVED lines=12> */
.L_x_170:
[----:B------:R-:W-:Y:S05]  /*72f0*/  BSYNC B1 ;  /* 0x0000000000017941 */ /* 0x000fea0003800000 */
.L_x_169:
        /* <DEDUP_REMOVED lines=12> */
.L_x_172:
[----:B------:R-:W-:Y:S05]  /*73c0*/  BSYNC B1 ;  /* 0x0000000000017941 */ /* 0x000fea0003800000 */
.L_x_171:
        /* <DEDUP_REMOVED lines=12> */
.L_x_174:
[----:B------:R-:W-:Y:S05]  /*7490*/  BSYNC B1 ;  /* 0x0000000000017941 */ /* 0x000fea0003800000 */
.L_x_173:
        /* <DEDUP_REMOVED lines=12> */
.L_x_176:
[----:B------:R-:W-:Y:S05]  /*7560*/  BSYNC B1 ;  /* 0x0000000000017941 */ /* 0x000fea0003800000 */
.L_x_175:
        /* <DEDUP_REMOVED lines=12> */
.L_x_178:
[----:B------:R-:W-:Y:S05]  /*7630*/  BSYNC B1 ;  /* 0x0000000000017941 */ /* 0x000fea0003800000 */
.L_x_177:
        /* <DEDUP_REMOVED lines=12> */
.L_x_180:
[----:B------:R-:W-:Y:S05]  /*7700*/  BSYNC B1 ;  /* 0x0000000000017941 */ /* 0x000fea0003800000 */
.L_x_179:
        /* <DEDUP_REMOVED lines=12> */
.L_x_182:
[----:B------:R-:W-:Y:S05]  /*77d0*/  BSYNC B1 ;  /* 0x0000000000017941 */ /* 0x000fea0003800000 */
.L_x_181:
        /* <DEDUP_REMOVED lines=12> */
.L_x_184:
[----:B------:R-:W-:Y:S05]  /*78a0*/  BSYNC B1 ;  /* 0x0000000000017941 */ /* 0x000fea0003800000 */
.L_x_183:
        /* <DEDUP_REMOVED lines=12> */
.L_x_186:
[----:B------:R-:W-:Y:S05]  /*7970*/  BSYNC B1 ;  /* 0x0000000000017941 */ /* 0x000fea0003800000 */
.L_x_185:
        /* <DEDUP_REMOVED lines=12> */
.L_x_188:
[----:B------:R-:W-:Y:S05]  /*7a40*/  BSYNC B1 ;  /* 0x0000000000017941 */ /* 0x000fea0003800000 */
.L_x_187:
        /* <DEDUP_REMOVED lines=12> */
.L_x_190:
[----:B------:R-:W-:Y:S05]  /*7b10*/  BSYNC B1 ;  /* 0x0000000000017941 */ /* 0x000fea0003800000 */
.L_x_189:
        /* <DEDUP_REMOVED lines=12> */
.L_x_192:
[----:B------:R-:W-:Y:S05]  /*7be0*/  BSYNC B1 ;  /* 0x0000000000017941 */ /* 0x000fea0003800000 */
.L_x_191:
        /* <DEDUP_REMOVED lines=12> */
.L_x_194:
[----:B------:R-:W-:Y:S05]  /*7cb0*/  BSYNC B1 ;  /* 0x0000000000017941 */ /* 0x000fea0003800000 */
.L_x_193:
        /* <DEDUP_REMOVED lines=12> */
.L_x_196:
[----:B------:R-:W-:Y:S05]  /*7d80*/  BSYNC B1 ;  /* 0x0000000000017941 */ /* 0x000fea0003800000 */
.L_x_195:
        /* <DEDUP_REMOVED lines=12> */
.L_x_198:
[----:B------:R-:W-:Y:S05]  /*7e50*/  BSYNC B1 ;  /* 0x0000000000017941 */ /* 0x000fea0003800000 */
.L_x_197:
        /* <DEDUP_REMOVED lines=12> */
.L_x_200:
[----:B------:R-:W-:Y:S05]  /*7f20*/  BSYNC B1 ;  /* 0x0000000000017941 */ /* 0x000fea0003800000 */
.L_x_199:
        /* <DEDUP_REMOVED lines=12> */
.L_x_202:
[----:B------:R-:W-:Y:S05]  /*7ff0*/  BSYNC B1 ;  /* 0x0000000000017941 */ /* 0x000fea0003800000 */
.L_x_201:
        /* <DEDUP_REMOVED lines=12> */
.L_x_204:
[----:B------:R-:W-:Y:S05]  /*80c0*/  BSYNC B1 ;  /* 0x0000000000017941 */ /* 0x000fea0003800000 */
.L_x_203:
        /* <DEDUP_REMOVED lines=12> */
.L_x_206:
[----:B------:R-:W-:Y:S05]  /*8190*/  BSYNC B1 ;  /* 0x0000000000017941 */ /* 0x000fea0003800000 */
.L_x_205:
        /* <DEDUP_REMOVED lines=12> */
.L_x_208:
[----:B------:R-:W-:Y:S05]  /*8260*/  BSYNC B1 ;  /* 0x0000000000017941 */ /* 0x000fea0003800000 */
.L_x_207:
        /* <DEDUP_REMOVED lines=12> */
.L_x_210:
[----:B------:R-:W-:Y:S05]  /*8330*/  BSYNC B1 ;  /* 0x0000000000017941 */ /* 0x000fea0003800000 */
.L_x_209:
        /* <DEDUP_REMOVED lines=12> */
.L_x_212:
[----:B------:R-:W-:Y:S05]  /*8400*/  BSYNC B1 ;  /* 0x0000000000017941 */ /* 0x000fea0003800000 */
.L_x_211:
        /* <DEDUP_REMOVED lines=12> */
.L_x_214:
[----:B------:R-:W-:Y:S05]  /*84d0*/  BSYNC B1 ;  /* 0x0000000000017941 */ /* 0x000fea0003800000 */
.L_x_213:
        /* <DEDUP_REMOVED lines=12> */
.L_x_216:
[----:B------:R-:W-:Y:S05]  /*85a0*/  BSYNC B1 ;  /* 0x0000000000017941 */ /* 0x000fea0003800000 */
.L_x_215:
        /* <DEDUP_REMOVED lines=12> */
.L_x_218:
[----:B------:R-:W-:Y:S05]  /*8670*/  BSYNC B1 ;  /* 0x0000000000017941 */ /* 0x000fea0003800000 */
.L_x_217:
        /* <DEDUP_REMOVED lines=12> */
.L_x_220:
[----:B------:R-:W-:Y:S05]  /*8740*/  BSYNC B1 ;  /* 0x0000000000017941 */ /* 0x000fea0003800000 */
.L_x_219:
        /* <DEDUP_REMOVED lines=12> */
.L_x_222:
[----:B------:R-:W-:Y:S05]  /*8810*/  BSYNC B1 ;  /* 0x0000000000017941 */ /* 0x000fea0003800000 */
.L_x_221:
        /* <DEDUP_REMOVED lines=12> */
.L_x_224:
[----:B------:R-:W-:Y:S05]  /*88e0*/  BSYNC B1 ;  /* 0x0000000000017941 */ /* 0x000fea0003800000 */
.L_x_223:
        /* <DEDUP_REMOVED lines=12> */
.L_x_226:
[----:B------:R-:W-:Y:S05]  /*89b0*/  BSYNC B1 ;  /* 0x0000000000017941 */ /* 0x000fea0003800000 */
.L_x_225:
[----:B-----5:R-:W-:Y:S01]  /*89c0*/  LOP3.LUT R5, R5, 0xff, RZ, 0xc0, !PT ;  /* 0x000000ff05057812 */ /* 0x020fe200078ec0ff */
[----:B------:R-:W-:Y:S01]  /*89d0*/  BSSY B1, `(.L_x_227) ;  /* 0x000000b000017945 */ /* 0x000fe20003800000 */
[----:B------:R-:W-:Y:S02]  /*89e0*/  ISETP.LT.OR P3, PT, R25, 0xb9, !P1 ;  /* 0x000000b91900780c */ /* 0x000fe40004f61670 */
[----:B------:R-:W-:-:S05]  /*89f0*/  F2FP.F16.E4M3.UNPACK_B R5, R5 ;  /* 0x00000005ff05723e */ /* 0x000fca00020006ff */
[----:B0-2---:R-:W-:-:S05]  /*8a00*/  HADD2.F32 R10, -RZ, R5.H0_H0 ;  /* 0x20000005ff0a7230 */ /* 0x005fca0000004100 */
[----:B------:R-:W-:-:S04]  /*8a10*/  FMUL R5, R10, R19 ;  /* 0x000000130a057220 */ /* 0x000fc80000400000 */
[----:B------:R-:W-:-:S05]  /*8a20*/  FFMA R5, R22, R18, R5 ;  /* 0x0000001216057223 */ /* 0x000fca0000000005 */
[----:B------:R-:W-:Y:S02]  /*8a30*/  F2FP.SATFINITE.E4M3.F32.PACK_AB_MERGE_C R11, RZ, R5, RZ ;  /* 0x00000005ff0b723e */ /* 0x000fe400048070ff */
[----:B------:R-:W-:-:S03]  /*8a40*/  PRMT R5, RZ, 0x7610, R5 ;  /* 0x00007610ff057816 */ /* 0x000fc60000000005 */
[----:B------:R0:W-:Y:S01]  /*8a50*/  @!P0 STG.E.U8 desc[UR16][R14.64+0xb9], R11 ;  /* 0x0000b90b0e008986 */ /* 0x0001e2000c101110 */
[----:B------:R-:W-:Y:S05]  /*8a60*/  @P3 BRA `(.L_x_228) ;  /* 0x0000000000043947 */ /* 0x000fea0003800000 */
[----:B------:R2:W5:Y:S02]  /*8a70*/  LDG.E.U8 R5, desc[UR16][R8.64+0xb8] ;  /* 0x0000b81008057981 */ /* 0x000564000c1e1100 */
.L_x_228:
[----:B------:R-:W-:Y:S05]  /*8a80*/  BSYNC B1 ;  /* 0x0000000000017941 */ /* 0x000fea0003800000 */
.L_x_227:
        /* <DEDUP_REMOVED lines=8> */
[----:B0-----:R-:W-:-:S05]  /*8b10*/  F2FP.SATFINITE.E4M3.F32.PACK_AB_MERGE_C R11, RZ, R10, RZ ;  /* 0x0000000aff0b723e */ /* 0x001fca00048070ff */
[----:B------:R0:W-:Y:S01]  /*8b20*/  @!P3 STG.E.U8 desc[UR16][R12.64+0xb8], R11 ;  /* 0x0000b80b0c00b986 */ /* 0x0001e2000c101110 */
[----:B------:R-:W-:Y:S05]  /*8b30*/  @P1 BRA `(.L_x_230) ;  /* 0x0000000000041947 */ /* 0x000fea0003800000 */
[----:B------:R0:W5:Y:S02]  /*8b40*/  LDG.E.U8 R5, desc[UR16][R8.64+0xb9] ;  /* 0x0000b91008057981 */ /* 0x000164000c1e1100 */
.L_x_230:
[----:B------:R-:W-:Y:S05]  /*8b50*/  BSYNC B1 ;  /* 0x0000000000017941 */ /* 0x000fea0003800000 */
.L_x_229:
[----:B------:R-:W-:Y:S05]  /*8b60*/  @P1 BRA `(.L_x_231) ;  /* 0x0000001800281947 */ /* 0x000fea0003800000 */
[----:B-----5:R-:W-:-:S04]  /*8b70*/  LOP3.LUT R5, R5, 0xff, RZ, 0xc0, !PT ;  /* 0x000000ff05057812 */ /* 0x020fc800078ec0ff */
[----:B------:R-:W-:-:S05]  /*8b80*/  F2FP.F16.E4M3.UNPACK_B R5, R5 ;  /* 0x00000005ff05723e */ /* 0x000fca00020006ff */
[----:B0-23--:R-:W-:-:S05]  /*8b90*/  HADD2.F32 R8, -RZ, R5.H0_H0 ;  /* 0x20000005ff087230 */ /* 0x00dfca0000004100 */
[----:B------:R-:W-:-:S04]  /*8ba0*/  FMUL R5, R8, R19 ;  /* 0x0000001308057220 */ /* 0x000fc80000400000 */
[----:B------:R-:W-:-:S05]  /*8bb0*/  FFMA R5, R20, R18, R5 ;  /* 0x0000001214057223 */ /* 0x000fca0000000005 */
[----:B------:R-:W-:-:S05]  /*8bc0*/  F2FP.SATFINITE.E4M3.F32.PACK_AB_MERGE_C R5, RZ, R5, RZ ;  /* 0x00000005ff05723e */ /* 0x000fca00048070ff */
[----:B------:R0:W-:Y:S01]  /*8bd0*/  STG.E.U8 desc[UR16][R12.64+0xb9], R5 ;  /* 0x0000b9050c007986 */ /* 0x0001e2000c101110 */
[----:B------:R-:W-:Y:S05]  /*8be0*/  BRA `(.L_x_231) ;  /* 0x0000001800087947 */ /* 0x000fea0003800000 */
.L_x_38:
[----:B------:R-:W-:Y:S01]  /*8bf0*/  ISETP.GE.AND P1, PT, R28, 0x1, PT ;  /* 0x000000011c00780c */ /* 0x000fe20003f26270 */
[-C--:B--2---:R-:W-:Y:S01]  /*8c00*/  FMUL R211, R211, R18.reuse ;  /* 0x00000012d3d37220 */ /* 0x084fe20000400000 */
[-C--:B------:R-:W-:Y:S01]  /*8c10*/  FMUL R210, R210, R18.reuse ;  /* 0x00000012d2d27220 */ /* 0x080fe20000400000 */
[----:B------:R-:W-:Y:S01]  /*8c20*/  ISETP.GE.AND P0, PT, R28, 0x9, PT ;  /* 0x000000091c00780c */ /* 0x000fe20003f06270 */
[-C--:B------:R-:W-:Y:S01]  /*8c30*/  FMUL R209, R209, R18.reuse ;  /* 0x00000012d1d17220 */ /* 0x080fe20000400000 */
[C---:B------:R-:W-:Y:S01]  /*8c40*/  ISETP.LT.OR P4, PT, R25.reuse, 0x1, !P1 ;  /* 0x000000011900780c */ /* 0x040fe20004f81670 */
[-C--:B------:R-:W-:Y:S01]  /*8c50*/  FMUL R208, R208, R18.reuse ;  /* 0x00000012d0d07220 */ /* 0x080fe20000400000 */
[----:B------:R-:W-:Y:S01]  /*8c60*/  ISETP.LT.OR P5, PT, R25, 0x2, !P1 ;  /* 0x000000021900780c */ /* 0x000fe20004fa1670 */
[-C--:B------:R-:W-:Y:S01]  /*8c70*/  FMUL R207, R207, R18.reuse ;  /* 0x00000012cfcf7220 */ /* 0x080fe20000400000 */
[----:B------:R-:W-:Y:S01]  /*8c80*/  F2FP.SATFINITE.E4M3.F32.PACK_AB_MERGE_C R211, RZ, R211, RZ ;  /* 0x000000d3ffd3723e */ /* 0x000fe200048070ff */
[----:B------:R-:W-:Y:S01]  /*8c90*/  FMUL R206, R206, R18 ;  /* 0x00000012cece7220 */ /* 0x000fe20000400000 */
[----:B------:R-:W-:Y:S01]  /*8ca0*/  F2FP.SATFINITE.E4M3.F32.PACK_AB_MERGE_C R5, RZ, R210, RZ ;  /* 0x000000d2ff05723e */ /* 0x000fe200048070ff */
[-C--:B------:R-:W-:Y:S01]  /*8cb0*/  FMUL R205, R205, R18.reuse ;  /* 0x00000012cdcd7220 */ /* 0x080fe20000400000 */
[C---:B------:R-:W-:Y:S01]  /*8cc0*/  ISETP.LT.OR P3, PT, R25.reuse, 0x1, !P0 ;  /* 0x000000011900780c */ /* 0x040fe20004761670 */
[-C--:B------:R-:W-:Y:S01]  /*8cd0*/  FMUL R204, R204, R18.reuse ;  /* 0x00000012cccc7220 */ /* 0x080fe20000400000 */
[----:B------:R-:W-:Y:S01]  /*8ce0*/  ISETP.LT.OR P6, PT, R25, 0xa, !P1 ;  /* 0x0000000a1900780c */ /* 0x000fe20004fc1670 */
[-C--:B------:R-:W-:Y:S01]  /*8cf0*/  FMUL R203, R203, R18.reuse ;  /* 0x00000012cbcb7220 */ /* 0x080fe20000400000 */
[----:B------:R-:W-:Y:S01]  /*8d00*/  F2FP.SATFINITE.E4M3.F32.PACK_AB_MERGE_C R209, RZ, R209, RZ ;  /* 0x000000d1ffd1723e */ /* 0x000fe200048070ff */
[----:B------:R-:W-:Y:S01]  /*8d10*/  @!P4 STG.E.U8 desc[UR16][R14.64], R211 ;  /* 0x000000d30e00c986 */ /* 0x000fe2000c101110 */
[C---:B------:R-:W-:Y:S01]  /*8d20*/  ISETP.LT.OR P4, PT, R25.reuse, 0x2, !P0 ;  /* 0x000000021900780c */ /* 0x040fe20004781670 */
[----:B------:R-:W-:Y:S01]  /*8d30*/  FMUL R202, R202, R18 ;  /* 0x00000012caca7220 */ /* 0x000fe20000400000 */
[----:B------:R-:W-:Y:S01]  /*8d40*/  F2FP.SATFINITE.E4M3.F32.PACK_AB_MERGE_C R9, RZ, R208, RZ ;  /* 0x000000d0ff09723e */ /* 0x000fe200048070ff */
[----:B------:R0:W-:Y:S01]  /*8d50*/  @!P5 STG.E.U8 desc[UR16][R14.64+0x1], R5 ;  /* 0x000001050e00d986 */ /* 0x0001e2000c101110 */
[----:B------:R-:W-:Y:S01]  /*8d60*/  ISETP.LT.OR P5, PT, R25, 0x9, !P1 ;  /* 0x000000091900780c */ /* 0x000fe20004fa1670 */
[-C--:B------:R-:W-:Y:S01]  /*8d70*/  FMUL R201, R201, R18.reuse ;  /* 0x00000012c9c97220 */ /* 0x080fe20000400000 */
[----:B------:R-:W-:Y:S01]  /*8d80*/  F2FP.SATFINITE.E4M3.F32.PACK_AB_MERGE_C R207, RZ, R207, RZ ;  /* 0x000000cfffcf723e */ /* 0x000fe200048070ff */
[----:B------:R-:W-:Y:S01]  /*8d90*/  @!P3 STG.E.U8 desc[UR16][R12.64], R209 ;  /* 0x000000d10c00b986 */ /* 0x000fe2000c101110 */
[----:B------:R-:W-:Y:S01]  /*8da0*/  ISETP.LT.OR P3, PT, R25, 0x9, !P0 ;  /* 0x000000091900780c */ /* 0x000fe20004761670 */
[-C--:B------:R-:W-:Y:S01]  /*8db0*/  FMUL R200, R200, R18.reuse ;  /* 0x00000012c8c87220 */ /* 0x080fe20000400000 */
[----:B------:R-:W-:Y:S01]  /*8dc0*/  F2FP.SATFINITE.E4M3.F32.PACK_AB_MERGE_C R205, RZ, R205, RZ ;  /* 0x000000cdffcd723e */ /* 0x000fe200048070ff */
[-C--:B------:R-:W-:Y:S01]  /*8dd0*/  FMUL R199, R199, R18.reuse ;  /* 0x00000012c7c77220 */ /* 0x080fe20000400000 */
[----:B------:R-:W-:Y:S01]  /*8de0*/  F2FP.SATFINITE.E4M3.F32.PACK_AB_MERGE_C R203, RZ, R203, RZ ;  /* 0x000000cbffcb723e */ /* 0x000fe200048070ff */
[----:B------:R1:W-:Y:S01]  /*8df0*/  @!P4 STG.E.U8 desc[UR16][R12.64+0x1], R9 ;  /* 0x000001090c00c986 */ /* 0x0003e2000c101110 */
[C---:B------:R-:W-:Y:S01]  /*8e00*/  ISETP.LT.OR P4, PT, R25.reuse, 0xa, !P0 ;  /* 0x0000000a1900780c */ /* 0x040fe20004781670 */
[----:B------:R-:W-:Y:S01]  /*8e10*/  FMUL R198, R198, R18 ;  /* 0x00000012c6c67220 */ /* 0x000fe20000400000 */
[----:B0-----:R-:W-:Y:S01]  /*8e20*/  F2FP.SATFINITE.E4M3.F32.PACK_AB_MERGE_C R5, RZ, R206, RZ ;  /* 0x000000ceff05723e */ /* 0x001fe200048070ff */
[----:B------:R-:W-:Y:S01]  /*8e30*/  @!P5 STG.E.U8 desc[UR16][R14.64+0x8], R207 ;  /* 0x000008cf0e00d986 */ /* 0x000fe2000c101110 */
[----:B------:R-:W-:Y:S01]  /*8e40*/  ISETP.LT.OR P5, PT, R25, 0x11, !P1 ;  /* 0x000000111900780c */ /* 0x000fe20004fa1670 */
[-C--:B------:R-:W-:Y:S01]  /*8e50*/  FMUL R197, R197, R18.reuse ;  /* 0x00000012c5c57220 */ /* 0x080fe20000400000 */
[----:B------:R-:W-:Y:S01]  /*8e60*/  F2FP.SATFINITE.E4M3.F32.PACK_AB_MERGE_C R201, RZ, R201, RZ ;  /* 0x000000c9ffc9723e */ /* 0x000fe200048070ff */
[----:B------:R0:W-:Y:S01]  /*8e70*/  @!P6 STG.E.U8 desc[UR16][R14.64+0x9], R5 ;  /* 0x000009050e00e986 */ /* 0x0001e2000c101110 */
[----:B------:R-:W-:Y:S01]  /*8e80*/  ISETP.LT.OR P6, PT, R25, 0x12, !P1 ;  /* 0x000000121900780c */ /* 0x000fe20004fc1670 */
[----:B------:R-:W-:Y:S01]  /*8e90*/  FMUL R196, R196, R18 ;  /* 0x00000012c4c47220 */ /* 0x000fe20000400000 */
[----:B------:R-:W-:Y:S01]  /*8ea0*/  F2FP.SATFINITE.E4M3.F32.PACK_AB_MERGE_C R199, RZ, R199, RZ ;  /* 0x000000c7ffc7723e */ /* 0x000fe200048070ff */
[----:B------:R-:W-:Y:S01]  /*8eb0*/  @!P3 STG.E.U8 desc[UR16][R12.64+0x8], R205 ;  /* 0x000008cd0c00b986 */ /* 0x000fe2000c101110 */
[----:B-1----:R-:W-:Y:S01]  /*8ec0*/  F2FP.SATFINITE.E4M3.F32.PACK_AB_MERGE_C R9, RZ, R204, RZ ;  /* 0x000000ccff09723e */ /* 0x002fe200048070ff */
[-C--:B------:R-:W-:Y:S01]  /*8ed0*/  FMUL R195, R195, R18.reuse ;  /* 0x00000012c3c37220 */ /* 0x080fe20000400000 */
[C---:B------:R-:W-:Y:S01]  /*8ee0*/  ISETP.LT.OR P3, PT, R25.reuse, 0x11, !P0 ;  /* 0x000000111900780c */ /* 0x040fe20004761670 */
[-C--:B------:R-:W-:Y:S01]  /*8ef0*/  FMUL R194, R194, R18.reuse ;  /* 0x00000012c2c27220 */ /* 0x080fe20000400000 */
[----:B------:R-:W-:Y:S01]  /*8f00*/  F2FP.SATFINITE.E4M3.F32.PACK_AB_MERGE_C R197, RZ, R197, RZ ;  /* 0x000000c5ffc5723e */ /* 0x000fe200048070ff */
[----:B------:R1:W-:Y:S01]  /*8f10*/  @!P4 STG.E.U8 desc[UR16][R12.64+0x9], R9 ;  /* 0x000009090c00c986 */ /* 0x0003e2000c101110 */
[----:B------:R-:W-:Y:S01]  /*8f20*/  ISETP.LT.OR P4, PT, R25, 0x12, !P0 ;  /* 0x000000121900780c */ /* 0x000fe20004781670 */
[----:B------:R-:W-:Y:S01]  /*8f30*/  FMUL R193, R193, R18 ;  /* 0x00000012c1c17220 */ /* 0x000fe20000400000 */
[----:B0-----:R-:W-:Y:S01]  /*8f40*/  F2FP.SATFINITE.E4M3.F32.PACK_AB_MERGE_C R5, RZ, R202, RZ ;  /* 0x000000caff05723e */ /* 0x001fe200048070ff */
[----:B------:R-:W-:Y:S01]  /*8f50*/  @!P5 STG.E.U8 desc[UR16][R14.64+0x10], R203 ;  /* 0x000010cb0e00d986 */ /* 0x000fe2000c101110 */
[C---:B------:R-:W-:Y:S01]  /*8f60*/  ISETP.LT.OR P5, PT, R25.reuse, 0x19, !P1 ;  /* 0x000000191900780c */ /* 0x040fe20004fa1670 */
[-C--:B------:R-:W-:Y:S01]  /*8f70*/  FMUL R192, R192, R18.reuse ;  /* 0x00000012c0c07220 */ /* 0x080fe20000400000 */
[----:B------:R-:W-:Y:S01]  /*8f80*/  F2FP.SATFINITE.E4M3.F32.PACK_AB_MERGE_C R195, RZ, R195, RZ ;  /* 0x000000c3ffc3723e */ /* 0x000fe200048070ff */
[----:B------:R0:W-:Y:S01]  /*8f90*/  @!P6 STG.E.U8 desc[UR16][R14.64+0x11], R5 ;  /* 0x000011050e00e986 */ /* 0x0001e2000c101110 */
[----:B------:R-:W-:Y:S01]  /*8fa0*/  ISETP.LT.OR P6, PT, R25, 0x1a, !P1 ;  /* 0x0000001a1900780c */ /* 0x000fe20004fc1670 */
[-C--:B------:R-:W-:Y:S01]  /*8fb0*/  FMUL R191, R191, R18.reuse ;  /* 0x00000012bfbf7220 */ /* 0x080fe20000400000 */
[----:B------:R-:W-:Y:S01]  /*8fc0*/  FMUL R190, R190, R18 ;  /* 0x00000012bebe7220 */ /* 0x000fe20000400000 */
[----:B-1----:R-:W-:Y:S01]  /*8fd0*/  F2FP.SATFINITE.E4M3.F32.PACK_AB_MERGE_C R9, RZ, R200, RZ ;  /* 0x000000c8ff09723e */ /* 0x002fe200048070ff */
[----:B------:R-:W-:Y:S01]  /*8fe0*/  @!P3 STG.E.U8 desc[UR16][R12.64+0x10], R201 ;  /* 0x000010c90c00b986 */ /* 0x000fe2000c101110 */
[----:B------:R-:W-:Y:S01]  /*8ff0*/  ISETP.LT.OR P3, PT, R25, 0x19, !P0 ;  /* 0x000000191900780c */ /* 0x000fe20004761670 */
        /* <DEDUP_REMOVED lines=35> */
[----:B------:R-:W-:Y:S01]  /*9230*/  ISETP.LT.OR P3, PT, R25, 0x29, !P0 ;  /* 0x000000291900780c */ /* 0x000fe20004761670 */
[-C--:B------:R-:W-:Y:S01]  /*9240*/  FMUL R179, R179, R18.reuse ;  /* 0x00000012b3b37220 */ /* 0x080fe20000400000 */
[-C--:B------:R-:W-:Y:S01]  /*9250*/  FMUL R178, R178, R18.reuse ;  /* 0x00000012b2b27220 */ /* 0x080fe20000400000 */
        /* <DEDUP_REMOVED lines=203> */
[----:B------:R-:W-:Y:S01]  /*9f10*/  ISETP.LT.OR P5, PT, R25, 0x89, !P1 ;  /* 0x000000891900780c */ /* 0x000fe20004fa1670 */
[-C--:B------:R-:W-:Y:S01]  /*9f20*/  FMUL R22, R22, R18.reuse ;  /* 0x0000001216167220 */ /* 0x080fe20000400000 */
[-C--:B------:R-:W-:Y:S01]  /*9f30*/  FMUL R21, R21, R18.reuse ;  /* 0x0000001215157220 */ /* 0x080fe20000400000 */
[----:B------:R0:W-:Y:S01]  /*9f40*/  @!P6 STG.E.U8 desc[UR16][R14.64+0x81], R5 ;  /* 0x000081050e00e986 */ /* 0x0001e2000c101110 */
[----:B------:R-:W-:Y:S01]  /*9f50*/  ISETP.LT.OR P6, PT, R25, 0x8a, !P1 ;  /* 0x0000008a1900780c */ /* 0x000fe20004fc1670 */
[----:B------:R-:W-:Y:S01]  /*9f60*/  FMUL R20, R20, R18 ;  /* 0x0000001214147220 */ /* 0x000fe20000400000 */
[----:B------:R-:W-:Y:S01]  /*9f70*/  F2FP.SATFINITE.E4M3.F32.PACK_AB_MERGE_C R121, RZ, R121, RZ ;  /* 0x00000079ff79723e */ /* 0x000fe200048070ff */
[----:B------:R-:W-:Y:S01]  /*9f80*/  @!P3 STG.E.U8 desc[UR16][R12.64+0x80], R145 ;  /* 0x000080910c00b986 */ /* 0x000fe2000c101110 */
[----:B-1----:R-:W-:-:S02]  /*9f90*/  F2FP.SATFINITE.E4M3.F32.PACK_AB_MERGE_C R9, RZ, R144, RZ ;  /* 0x00000090ff09723e */ /* 0x002fc400048070ff */
[C---:B------:R-:W-:Y:S02]  /*9fa0*/  ISETP.LT.OR P3, PT, R25.reuse, 0x89, !P0 ;  /* 0x000000891900780c */ /* 0x040fe40004761670 */
[----:B------:R-:W-:Y:S01]  /*9fb0*/  F2FP.SATFINITE.E4M3.F32.PACK_AB_MERGE_C R23, RZ, R23, RZ ;  /* 0x00000017ff17723e */ /* 0x000fe200048070ff */
[----:B------:R1:W-:Y:S01]  /*9fc0*/  @!P4 STG.E.U8 desc[UR16][R12.64+0x81], R9 ;  /* 0x000081090c00c986 */ /* 0x0003e2000c101110 */
[C---:B------:R-:W-:Y:S02]  /*9fd0*/  ISETP.LT.OR P4, PT, R25.reuse, 0x8a, !P0 ;  /* 0x0000008a1900780c */ /* 0x040fe40004781670 */
[----:B0-----:R-:W-:Y:S01]  /*9fe0*/  F2FP.SATFINITE.E4M3.F32.PACK_AB_MERGE_C R5, RZ, R142, RZ ;  /* 0x0000008eff05723e */ /* 0x001fe200048070ff */
[----:B------:R-:W-:Y:S01]  /*9ff0*/  @!P5 STG.E.U8 desc[UR16][R14.64+0x88], R143 ;  /* 0x0000888f0e00d986 */ /* 0x000fe2000c101110 */
[C---:B------:R-:W-:Y:S02]  /*a000*/  ISETP.LT.OR P5, PT, R25.reuse, 0x91, !P1 ;  /* 0x000000911900780c */ /* 0x040fe40004fa1670 */
[----:B------:R-:W-:Y:S01]  /*a010*/  F2FP.SATFINITE.E4M3.F32.PACK_AB_MERGE_C R21, RZ, R21, RZ ;  /* 0x00000015ff15723e */ /* 0x000fe200048070ff */
[----:B------:R0:W-:Y:S01]  /*a020*/  @!P6 STG.E.U8 desc[UR16][R14.64+0x89], R5 ;  /* 0x000089050e00e986 */ /* 0x0001e2000c101110 */
[----:B------:R-:W-:-:S02]  /*a030*/  ISETP.LT.OR P6, PT, R25, 0x92, !P1 ;  /* 0x000000921900780c */ /* 0x000fc40004fc1670 */
[----:B------:R-:W-:Y:S01]  /*a040*/  F2FP.SATFINITE.E4M3.F32.PACK_AB_MERGE_C R11, RZ, R20, RZ ;  /* 0x00000014ff0b723e */ /* 0x000fe200048070ff */
[----:B------:R-:W-:Y:S01]  /*a050*/  @!P3 STG.E.U8 desc[UR16][R12.64+0x88], R141 ;  /* 0x0000888d0c00b986 */ /* 0x000fe2000c101110 */
[----:B-1----:R-:W-:Y:S02]  /*a060*/  F2FP.SATFINITE.E4M3.F32.PACK_AB_MERGE_C R9, RZ, R140, RZ ;  /* 0x0000008cff09723e */ /* 0x002fe400048070ff */
[----:B------:R-:W-:-:S03]  /*a070*/  ISETP.LT.OR P3, PT, R25, 0x91, !P0 ;  /* 0x000000911900780c */ /* 0x000fc60004761670 */
[----:B------:R1:W-:Y:S01]  /*a080*/  @!P4 STG.E.U8 desc[UR16][R12.64+0x89], R9 ;  /* 0x000089090c00c986 */ /* 0x0003e2000c101110 */
[C---:B------:R-:W-:Y:S02]  /*a090*/  ISETP.LT.OR P4, PT, R25.reuse, 0x92, !P0 ;  /* 0x000000921900780c */ /* 0x040fe40004781670 */
[----:B0-----:R-:W-:Y:S01]  /*a0a0*/  F2FP.SATFINITE.E4M3.F32.PACK_AB_MERGE_C R5, RZ, R138, RZ ;  /* 0x0000008aff05723e */ /* 0x001fe200048070ff */
[----:B------:R-:W-:Y:S01]  /*a0b0*/  @!P5 STG.E.U8 desc[UR16][R14.64+0x90], R139 ;  /* 0x0000908b0e00d986 */ /* 0x000fe2000c101110 */
[----:B------:R-:W-:-:S03]  /*a0c0*/  ISETP.LT.OR P5, PT, R25, 0x99, !P1 ;  /* 0x000000991900780c */ /* 0x000fc60004fa1670 */
[----:B------:R0:W-:Y:S01]  /*a0d0*/  @!P6 STG.E.U8 desc[UR16][R14.64+0x91], R5 ;  /* 0x000091050e00e986 */ /* 0x0001e2000c101110 */
[C---:B------:R-:W-:Y:S02]  /*a0e0*/  ISETP.LT.OR P6, PT, R25.reuse, 0x9a, !P1 ;  /* 0x0000009a1900780c */ /* 0x040fe40004fc1670 */
[----:B-1----:R-:W-:Y:S01]  /*a0f0*/  F2FP.SATFINITE.E4M3.F32.PACK_AB_MERGE_C R9, RZ, R136, RZ ;  /* 0x00000088ff09723e */ /* 0x002fe200048070ff */
[----:B------:R-:W-:Y:S01]  /*a100*/  @!P3 STG.E.U8 desc[UR16][R12.64+0x90], R137 ;  /* 0x000090890c00b986 */ /* 0x000fe2000c101110 */
        /* <DEDUP_REMOVED lines=35> */
[C---:B------:R-:W-:Y:S02]  /*a340*/  ISETP.LT.OR P5, PT, R25.reuse, 0xb2, !P0 ;  /* 0x000000b21900780c */ /* 0x040fe400047a1670 */
[C---:B------:R-:W-:Y:S01]  /*a350*/  ISETP.LT.OR P1, PT, R25.reuse, 0xba, !P1 ;  /* 0x000000ba1900780c */ /* 0x040fe20004f21670 */
[----:B------:R0:W-:Y:S01]  /*a360*/  @!P6 STG.E.U8 desc[UR16][R14.64+0xb1], R5 ;  /* 0x0000b1050e00e986 */ /* 0x0001e2000c101110 */
[C---:B------:R-:W-:Y:S02]  /*a370*/  ISETP.LT.OR P6, PT, R25.reuse, 0xb9, !P0 ;  /* 0x000000b91900780c */ /* 0x040fe400047c1670 */
[----:B------:R-:W-:Y:S01]  /*a380*/  ISETP.LT.OR P0, PT, R25, 0xba, !P0 ;  /* 0x000000ba1900780c */ /* 0x000fe20004701670 */
[----:B------:R2:W-:Y:S01]  /*a390*/  @!P3 STG.E.U8 desc[UR16][R12.64+0xb0], R121 ;  /* 0x0000b0790c00b986 */ /* 0x0005e2000c101110 */
[----:B-1----:R-:W-:-:S02]  /*a3a0*/  F2FP.SATFINITE.E4M3.F32.PACK_AB_MERGE_C R9, RZ, R22, RZ ;  /* 0x00000016ff09723e */ /* 0x002fc400048070ff */
[----:B0-----:R-:W-:-:S05]  /*a3b0*/  F2FP.SATFINITE.E4M3.F32.PACK_AB_MERGE_C R5, RZ, R120, RZ ;  /* 0x00000078ff05723e */ /* 0x001fca00048070ff */
[----:B------:R2:W-:Y:S04]  /*a3c0*/  @!P5 STG.E.U8 desc[UR16][R12.64+0xb1], R5 ;  /* 0x0000b1050c00d986 */ /* 0x0005e8000c101110 */
[----:B------:R2:W-:Y:S04]  /*a3d0*/  @!P4 STG.E.U8 desc[UR16][R14.64+0xb8], R23 ;  /* 0x0000b8170e00c986 */ /* 0x0005e8000c101110 */
[----:B------:R2:W-:Y:S04]  /*a3e0*/  @!P1 STG.E.U8 desc[UR16][R14.64+0xb9], R9 ;  /* 0x0000b9090e009986 */ /* 0x0005e8000c101110 */
[----:B------:R2:W-:Y:S04]  /*a3f0*/  @!P6 STG.E.U8 desc[UR16][R12.64+0xb8], R21 ;  /* 0x0000b8150c00e986 */ /* 0x0005e8000c101110 */
[----:B------:R2:W-:Y:S02]  /*a400*/  @!P0 STG.E.U8 desc[UR16][R12.64+0xb9], R11 ;  /* 0x0000b90b0c008986 */ /* 0x0005e4000c101110 */
.L_x_231:
[----:B------:R-:W-:Y:S05]  /*a410*/  BSYNC B0 ;  /* 0x0000000000007941 */ /* 0x000fea0003800000 */
.L_x_37:
[----:B------:R-:W-:Y:S01]  /*a420*/  ULDC UR6, c[0x0][0xc] ;  /* 0x0000030000067ab9 */ /* 0x000fe20000000800 */
[----:B------:R-:W-:Y:S01]  /*a430*/  ULDC UR7, c[0x0][0x10] ;  /* 0x0000040000077ab9 */ /* 0x000fe20000000800 */
[----:B0-2--5:R-:W0:Y:S01]  /*a440*/  LDC R5, c[0x0][0x14] ;  /* 0x00000500ff057b82 */ /* 0x025e220000000800 */
[----:B------:R-:W-:Y:S01]  /*a450*/  UIMAD.WIDE.U32 UR6, UR6, UR7, URZ ;  /* 0x00000007060672a5 */ /* 0x000fe2000f8e003f */
[----:B---3--:R-:W-:Y:S01]  /*a460*/  PRMT R8, RZ, 0x7610, R8 ;  /* 0x00007610ff087816 */ /* 0x008fe20000000008 */
[----:B------:R-:W-:-:S04]  /*a470*/  IMAD.MOV.U32 R9, RZ, RZ, -0x1 ;  /* 0xffffffffff097424 */ /* 0x000fc800078e00ff */
[----:B0-----:R-:W-:-:S04]  /*a480*/  IMAD.WIDE.U32 R2, R5, UR6, R2 ;  /* 0x0000000605027c25 */ /* 0x001fc8000f8e0002 */
[----:B------:R-:W-:Y:S01]  /*a490*/  IMAD R5, R5, UR7, RZ ;  /* 0x0000000705057c24 */ /* 0x000fe2000f8e02ff */
[----:B------:R-:W-:Y:S02]  /*a4a0*/  ULDC.64 UR6, c[0x0][0x650] ;  /* 0x0001940000067ab9 */ /* 0x000fe40000000a00 */
[----:B------:R-:W-:Y:S01]  /*a4b0*/  ISETP.GE.U32.AND P0, PT, R2, UR6, PT ;  /* 0x0000000602007c0c */ /* 0x000fe2000bf06070 */
[----:B------:R-:W-:Y:S02]  /*a4c0*/  IMAD.IADD R3, R3, 0x1, R5 ;  /* 0x0000000103037824 */ /* 0x000fe400078e0205 */
[----:B------:R-:W-:-:S03]  /*a4d0*/  IMAD.MOV.U32 R5, RZ, RZ, -0x1 ;  /* 0xffffffffff057424 */ /* 0x000fc600078e00ff */
[----:B------:R-:W-:-:S13]  /*a4e0*/  ISETP.GE.U32.AND.EX P0, PT, R3, UR7, PT, P0 ;  /* 0x0000000703007c0c */ /* 0x000fda000bf06100 */
[----:B------:R-:W-:Y:S05]  /*a4f0*/  @P0 BRA `(.L_x_232) ;  /* 0x0000000400600947 */ /* 0x000fea0003800000 */
[----:B------:R-:W0:Y:S01]  /*a500*/  S2R R22, SR_CTAID.X ;  /* 0x0000000000167919 */ /* 0x000e220000002500 */
[----:B-1--4-:R-:W1:Y:S01]  /*a510*/  LDC.64 R14, c[0x0][0x628] ;  /* 0x00018a00ff0e7b82 */ /* 0x012e620000000a00 */
[----:B------:R-:W-:Y:S01]  /*a520*/  ULDC UR6, c[0x0][0x150] ;  /* 0x0000540000067ab9 */ /* 0x000fe20000000800 */
[----:B------:R-:W-:Y:S01]  /*a530*/  IMAD.MOV.U32 R12, RZ, RZ, R2 ;  /* 0x000000ffff0c7224 */ /* 0x000fe200078e0002 */
[----:B------:R-:W2:Y:S01]  /*a540*/  S2R R26, SR_CTAID.Y ;  /* 0x00000000001a7919 */ /* 0x000ea20000002600 */
[----:B------:R-:W-:-:S04]  /*a550*/  IMAD.MOV.U32 R13, RZ, RZ, R3 ;  /* 0x000000ffff0d7224 */ /* 0x000fc800078e0003 */
[----:B------:R-:W3:Y:S08]  /*a560*/  LDC R25, c[0x0][0x144] ;  /* 0x00005100ff197b82 */ /* 0x000ef00000000800 */
[----:B------:R-:W4:Y:S08]  /*a570*/  LDC R16, c[0x0][0x630] ;  /* 0x00018c00ff107b82 */ /* 0x000f300000000800 */
[----:B------:R-:W2:Y:S01]  /*a580*/  LDC.64 R20, c[0x0][0x620] ;  /* 0x00018800ff147b82 */ /* 0x000ea20000000a00 */
[----:B-1----:R-:W-:-:S04]  /*a590*/  ISETP.NE.U32.AND P0, PT, R14, RZ, PT ;  /* 0x000000ff0e00720c */ /* 0x002fc80003f05070 */
[----:B------:R-:W-:Y:S02]  /*a5a0*/  ISETP.NE.AND.EX P0, PT, R15, RZ, PT, P0 ;  /* 0x000000ff0f00720c */ /* 0x000fe40003f05300 */
[----:B0-----:R-:W-:-:S05]  /*a5b0*/  I2FP.F32.U32 R5, R22 ;  /* 0x0000001600057245 */ /* 0x001fca0000201000 */
[----:B------:R-:W-:-:S04]  /*a5c0*/  FMUL R5, R5, UR6 ;  /* 0x0000000605057c20 */ /* 0x000fc80008400000 */
[----:B------:R0:W1:Y:S02]  /*a5d0*/  F2I.U32.TRUNC.NTZ R23, R5 ;  /* 0x0000000500177305 */ /* 0x000064000020f000 */
[----:B---34-:R-:W-:Y:S05]  /*a5e0*/  @!P0 BRA `(.L_x_233) ;  /* 0x0000000000288947 */ /* 0x018fea0003800000 */
[----:B0-----:R-:W0:Y:S02]  /*a5f0*/  LDC R5, c[0x0][0x634] ;  /* 0x00018d00ff057b82 */ /* 0x001e240000000800 */
        /* <DEDUP_REMOVED lines=9> */
.L_x_233:
[-CC-:B------:R-:W-:Y:S01]  /*a690*/  SHF.R.U64 R17, R12, R16.reuse, R13.reuse ;  /* 0x000000100c117219 */ /* 0x180fe2000000120d */
[----:B------:R-:W3:Y:S01]  /*a6a0*/  LDC.64 R30, c[0x0][0x640] ;  /* 0x00019000ff1e7b82 */ /* 0x000ee20000000a00 */
[----:B0-----:R-:W-:Y:S01]  /*a6b0*/  SHF.R.U32.HI R5, RZ, R16, R13 ;  /* 0x00000010ff057219 */ /* 0x001fe2000001160d */
[----:B-1----:R-:W-:Y:S01]  /*a6c0*/  IMAD.MOV R23, RZ, RZ, -R23 ;  /* 0x000000ffff177224 */ /* 0x002fe200078e0a17 */
[----:B------:R-:W-:Y:S01]  /*a6d0*/  IADD3 R11, P0, RZ, -R17, RZ ;  /* 0x80000011ff0b7210 */ /* 0x000fe20007f1e0ff */
[----:B------:R-:W-:Y:S02]  /*a6e0*/  ULDC UR6, c[0x0][0x154] ;  /* 0x0000550000067ab9 */ /* 0x000fe40000000800 */
[----:B------:R-:W-:Y:S02]  /*a6f0*/  IMAD R25, R25, R23, R22 ;  /* 0x0000001719197224 */ /* 0x000fe400078e0216 */
[----:B------:R-:W0:Y:S01]  /*a700*/  LDC R12, c[0x0][0x618] ;  /* 0x00018600ff0c7b82 */ /* 0x000e220000000800 */
[----:B------:R-:W-:-:S02]  /*a710*/  IMAD.X R5, RZ, RZ, ~R5, P0 ;  /* 0x000000ffff057224 */ /* 0x000fc400000e0e05 */
[----:B--2---:R-:W-:-:S04]  /*a720*/  IMAD.WIDE.U32 R8, R11, R20, R2 ;  /* 0x000000140b087225 */ /* 0x004fc800078e0002 */
[----:B------:R-:W-:Y:S01]  /*a730*/  IMAD R10, R5, R20, RZ ;  /* 0x00000014050a7224 */ /* 0x000fe200078e02ff */
[----:B------:R-:W1:Y:S03]  /*a740*/  LDC R24, c[0x0][0x608] ;  /* 0x00018200ff187b82 */ /* 0x000e660000000800 */
[----:B------:R-:W-:Y:S02]  /*a750*/  IMAD R5, R11, R21, R10 ;  /* 0x000000150b057224 */ /* 0x000fe400078e020a */
[----:B------:R-:W-:Y:S02]  /*a760*/  IMAD.MOV.U32 R11, RZ, RZ, 0x1 ;  /* 0x00000001ff0b7424 */ /* 0x000fe400078e00ff */
[----:B------:R-:W-:Y:S01]  /*a770*/  IMAD.IADD R5, R9, 0x1, R5 ;  /* 0x0000000109057824 */ /* 0x000fe200078e0205 */
[----:B------:R-:W2:Y:S01]  /*a780*/  LDC R28, c[0x0][0x658] ;  /* 0x00019600ff1c7b82 */ /* 0x000ea20000000800 */
[----:B------:R-:W-:-:S02]  /*a790*/  I2FP.F32.U32 R9, R26 ;  /* 0x0000001a00097245 */ /* 0x000fc40000201000 */
[----:B---3--:R-:W-:-:S03]  /*a7a0*/  ISETP.NE.U32.AND P0, PT, R30, RZ, PT ;  /* 0x000000ff1e00720c */ /* 0x008fc60003f05070 */
[----:B------:R-:W-:Y:S01]  /*a7b0*/  FMUL R10, R9, UR6 ;  /* 0x00000006090a7c20 */ /* 0x000fe20008400000 */
[----:B------:R-:W-:Y:S01]  /*a7c0*/  ISETP.NE.AND.EX P0, PT, R31, RZ, PT, P0 ;  /* 0x000000ff1f00720c */ /* 0x000fe20003f05300 */
[----:B------:R-:W3:Y:S01]  /*a7d0*/  LDC R23, c[0x0][0x148] ;  /* 0x00005200ff177b82 */ /* 0x000ee20000000800 */
[-CC-:B0-----:R-:W-:Y:S01]  /*a7e0*/  SHF.R.U64 R16, R8, R12.reuse, R5.reuse ;  /* 0x0000000c08107219 */ /* 0x181fe20000001205 */
[----:B------:R0:W4:Y:S01]  /*a7f0*/  F2I.U32.TRUNC.NTZ R20, R10 ;  /* 0x0000000a00147305 */ /* 0x000122000020f000 */
[----:B------:R-:W-:Y:S01]  /*a800*/  SHF.R.U32.HI R5, RZ, R12, R5 ;  /* 0x0000000cff057219 */ /* 0x000fe20000011605 */
[----:B------:R-:W-:-:S04]  /*a810*/  IMAD.MOV.U32 R9, RZ, RZ, -0x1 ;  /* 0xffffffffff097424 */ /* 0x000fc800078e00ff */
[----:B------:R-:W0:Y:S01]  /*a820*/  LDC R22, c[0x0][0x600] ;  /* 0x00018000ff167b82 */ /* 0x000e220000000800 */
[-CC-:B-1----:R-:W-:Y:S02]  /*a830*/  SHF.R.U64 R14, R16, R24.reuse, R5.reuse ;  /* 0x00000018100e7219 */ /* 0x182fe40000001205 */
[----:B------:R-:W-:-:S05]  /*a840*/  SHF.R.U32.HI R5, RZ, R24, R5 ;  /* 0x00000018ff057219 */ /* 0x000fca0000011605 */
[----:B------:R-:W1:Y:S01]  /*a850*/  LDC R29, c[0x0][0x648] ;  /* 0x00019200ff1d7b82 */ /* 0x000e620000000800 */
[-C--:B--2---:R-:W-:Y:S02]  /*a860*/  SHF.L.U32 R8, R9, R28.reuse, RZ ;  /* 0x0000001c09087219 */ /* 0x084fe400000006ff */
[-CC-:B------:R-:W-:Y:S02]  /*a870*/  SHF.R.U64 R21, R14, R28.reuse, R5.reuse ;  /* 0x0000001c0e157219 */ /* 0x180fe40000001205 */
[----:B------:R-:W-:Y:S02]  /*a880*/  SHF.R.U32.HI R9, RZ, R28, R5 ;  /* 0x0000001cff097219 */ /* 0x000fe40000011605 */
[----:B------:R-:W-:Y:S01]  /*a890*/  LOP3.LUT R27, RZ, R8, RZ, 0x33, !PT ;  /* 0x00000008ff1b7212 */ /* 0x000fe200078e33ff */
[----:B------:R-:W2:Y:S01]  /*a8a0*/  LDC R32, c[0x0][0x638] ;  /* 0x00018e00ff207b82 */ /* 0x000ea20000000800 */
[----:B------:R-:W-:Y:S01]  /*a8b0*/  SHF.L.U32 R28, R11, R28, RZ ;  /* 0x0000001c0b1c7219 */ /* 0x000fe200000006ff */
[----:B------:R-:W-:-:S06]  /*a8c0*/  IMAD.MOV.U32 R8, RZ, RZ, R21 ;  /* 0x000000ffff087224 */ /* 0x000fcc00078e0015 */
[----:B------:R-:W0:Y:S01]  /*a8d0*/  LDC R33, c[0x0][0x610] ;  /* 0x00018400ff217b82 */ /* 0x000e220000000800 */
[----:B----4-:R-:W-:Y:S05]  /*a8e0*/  @!P0 BRA `(.L_x_234) ;  /* 0x0000000000288947 */ /* 0x010fea0003800000 */
[----:B------:R-:W4:Y:S02]  /*a8f0*/  LDC R8, c[0x0][0x64c] ;  /* 0x00019300ff087b82 */ /* 0x000f240000000800 */
[----:B----4-:R-:W-:-:S05]  /*a900*/  IADD3 R5, P0, R21, R8, RZ ;  /* 0x0000000815057210 */ /* 0x010fca0007f1e0ff */
[----:B------:R-:W-:-:S04]  /*a910*/  IMAD.X R15, RZ, RZ, R9, P0 ;  /* 0x000000ffff0f7224 */ /* 0x000fc800000e0609 */
[----:B------:R-:W-:-:S04]  /*a920*/  IMAD.WIDE.U32 R8, R15, R30, RZ ;  /* 0x0000001e0f087225 */ /* 0x000fc800078e00ff */
[----:B0-----:R-:W-:-:S04]  /*a930*/  IMAD.WIDE.U32 R10, P0, R5, R31, R8 ;  /* 0x0000001f050a7225 */ /* 0x001fc80007800008 */
[----:B------:R-:W-:-:S04]  /*a940*/  IMAD.WIDE.U32 R8, R5, R30, RZ ;  /* 0x0000001e05087225 */ /* 0x000fc800078e00ff */
[----:B------:R-:W-:Y:S01]  /*a950*/  IMAD.X R13, RZ, RZ, RZ, P0 ;  /* 0x000000ffff0d7224 */ /* 0x000fe200000e06ff */
[----:B------:R-:W-:Y:S01]  /*a960*/  IADD3 RZ, P0, R9, R10, RZ ;  /* 0x0000000a09ff7210 */ /* 0x000fe20007f1e0ff */
[----:B------:R-:W-:-:S04]  /*a970*/  IMAD.MOV.U32 R12, RZ, RZ, R11 ;  /* 0x000000ffff0c7224 */ /* 0x000fc800078e000b */
[----:B------:R-:W-:-:S08]  /*a980*/  IMAD.WIDE.U32.X R8, R15, R31, R12, P0 ;  /* 0x0000001f0f087225 */ /* 0x000fd000000e040c */
.L_x_234:
[----:B-1----:R-:W-:Y:S01]  /*a990*/  SHF.R.U64 R5, R8, R29, R9 ;  /* 0x0000001d08057219 */ /* 0x002fe20000001209 */
[----:B0-----:R-:W-:Y:S01]  /*a9a0*/  VIADD R9, R22, 0xffffffff ;  /* 0xffffffff16097836 */ /* 0x001fe20000000000 */
[----:B------:R-:W-:Y:S01]  /*a9b0*/  LOP3.LUT R24, R14, R27, RZ, 0xc0, !PT ;  /* 0x0000001b0e187212 */ /* 0x000fe200078ec0ff */
[----:B------:R-:W-:Y:S02]  /*a9c0*/  IMAD.MOV R20, RZ, RZ, -R20 ;  /* 0x000000ffff147224 */ /* 0x000fe400078e0a14 */
[----:B------:R-:W-:Y:S01]  /*a9d0*/  IMAD.MOV R8, RZ, RZ, -R5 ;  /* 0x000000ffff087224 */ /* 0x000fe200078e0a05 */
[----:B------:R-:W-:Y:S01]  /*a9e0*/  LOP3.LUT R16, R16, R9, RZ, 0xc0, !PT ;  /* 0x0000000910107212 */ /* 0x000fe200078ec0ff */
[----:B------:R-:W-:Y:S02]  /*a9f0*/  IMAD R24, R28, R5, R24 ;  /* 0x000000051c187224 */ /* 0x000fe400078e0218 */
[----:B---3--:R-:W-:Y:S02]  /*aa00*/  @P2 IMAD R25, R23, R20, R26 ;  /* 0x0000001417192224 */ /* 0x008fe400078e021a */
[----:B--2---:R-:W-:-:S02]  /*aa10*/  IMAD R5, R8, R32, R21 ;  /* 0x0000002008057224 */ /* 0x004fc400078e0215 */
[----:B------:R-:W-:Y:S02]  /*aa20*/  IMAD R24, R24, R33, R25 ;  /* 0x0000002118187224 */ /* 0x000fe400078e0219 */
[----:B------:R-:W-:Y:S02]  /*aa30*/  IMAD R5, R5, R22, R16 ;  /* 0x0000001605057224 */ /* 0x000fe400078e0210 */
[----:B------:R-:W-:-:S03]  /*aa40*/  IMAD.MOV.U32 R8, RZ, RZ, 0x1 ;  /* 0x00000001ff087424 */ /* 0x000fc600078e00ff */
[----:B------:R-:W-:Y:S02]  /*aa50*/  SEL R9, R5, R24, !P2 ;  /* 0x0000001805097207 */ /* 0x000fe40005000000 */
[----:B------:R-:W-:Y:S01]  /*aa60*/  SEL R24, R24, R5, !P2 ;  /* 0x0000000518187207 */ /* 0x000fe20005000000 */
[----:B------:R-:W-:-:S07]  /*aa70*/  IMAD.MOV.U32 R5, RZ, RZ, R17 ;  /* 0x000000ffff057224 */ /* 0x000fce00078e0011 */
.L_x_232:
[----:B------:R-:W-:Y:S01]  /*aa80*/  LOP3.LUT P0, RZ, R8, 0xff, RZ, 0xc0, !PT ;  /* 0x000000ff08ff7812 */ /* 0x000fe2000780c0ff */
[----:B------:R-:W-:-:S12]  /*aa90*/  IMAD.MOV.U32 R8, RZ, RZ, R24 ;  /* 0x000000ffff087224 */ /* 0x000fd800078e0018 */
[----:B------:R-:W-:Y:S05]  /*aaa0*/  @P0 BRA `(.L_x_235) ;  /* 0xffffff6400d00947 */ /* 0x000fea000383ffff */
[----:B------:R-:W-:Y:S05]  /*aab0*/  EXIT ;  /* 0x000000000000794d */ /* 0x000fea0003800000 */
.L_x_7:
[----:B0-----:R-:W-:Y:S01]  /*aac0*/  ULDC.64 UR4, c[0x0][0x650] ;  /* 0x0001940000047ab9 */ /* 0x001fe20000000a00 */
        /* <DEDUP_REMOVED lines=25> */
.L_x_237:
[----:B------:R-:W0:Y:S01]  /*ac60*/  LDC.64 R26, c[0x0][0x640] ;  /* 0x00019000ff1a7b82 */ /* 0x000e220000000a00 */
[-CC-:B------:R-:W-:Y:S02]  /*ac70*/  SHF.R.U64 R19, R14, R20.reuse, R15.reuse ;  /* 0x000000140e137219 */ /* 0x180fe4000000120f */
[----:B------:R-:W-:Y:S02]  /*ac80*/  SHF.R.U32.HI R6, RZ, R20, R15 ;  /* 0x00000014ff067219 */ /* 0x000fe4000001160f */
[----:B------:R-:W-:-:S03]  /*ac90*/  IADD3 R9, P0, RZ, -R19, RZ ;  /* 0x80000013ff097210 */ /* 0x000fc60007f1e0ff */
[----:B------:R-:W1:Y:S02]  /*aca0*/  LDC R14, c[0x0][0x618] ;  /* 0x00018600ff0e7b82 */ /* 0x000e640000000800 */
[----:B------:R-:W-:-:S04]  /*acb0*/  IMAD.X R7, RZ, RZ, ~R6, P0 ;  /* 0x000000ffff077224 */ /* 0x000fc800000e0e06 */
[-C--:B------:R-:W-:Y:S02]  /*acc0*/  IMAD R8, R7, R22.reuse, RZ ;  /* 0x0000001607087224 */ /* 0x080fe400078e02ff */
[----:B------:R-:W2:Y:S01]  /*acd0*/  LDC R20, c[0x0][0x608] ;  /* 0x00018200ff147b82 */ /* 0x000ea20000000800 */
[----:B------:R-:W-:-:S04]  /*ace0*/  IMAD.WIDE.U32 R6, R9, R22, R2 ;  /* 0x0000001609067225 */ /* 0x000fc800078e0002 */
[----:B------:R-:W-:Y:S02]  /*acf0*/  IMAD R9, R9, R23, R8 ;  /* 0x0000001709097224 */ /* 0x000fe400078e0208 */
[----:B------:R-:W-:Y:S01]  /*ad00*/  IMAD.MOV.U32 R8, RZ, RZ, -0x1 ;  /* 0xffffffffff087424 */ /* 0x000fe200078e00ff */
[----:B------:R-:W3:Y:S01]  /*ad10*/  LDC R25, c[0x0][0x658] ;  /* 0x00019600ff197b82 */ /* 0x000ee20000000800 */
[----:B------:R-:W-:Y:S01]  /*ad20*/  IMAD.IADD R7, R7, 0x1, R9 ;  /* 0x0000000107077824 */ /* 0x000fe200078e0209 */
[----:B0-----:R-:W-:-:S04]  /*ad30*/  ISETP.NE.U32.AND P0, PT, R26, RZ, PT ;  /* 0x000000ff1a00720c */ /* 0x001fc80003f05070 */
[----:B------:R-:W-:Y:S02]  /*ad40*/  ISETP.NE.AND.EX P0, PT, R27, RZ, PT, P0 ;  /* 0x000000ff1b00720c */ /* 0x000fe40003f05300 */
[----:B------:R-:W0:Y:S01]  /*ad50*/  LDC R22, c[0x0][0x600] ;  /* 0x00018000ff167b82 */ /* 0x000e220000000800 */
[-CC-:B-1----:R-:W-:Y:S02]  /*ad60*/  SHF.R.U64 R16, R6, R14.reuse, R7.reuse ;  /* 0x0000000e06107219 */ /* 0x182fe40000001207 */
[----:B------:R-:W-:-:S05]  /*ad70*/  SHF.R.U32.HI R7, RZ, R14, R7 ;  /* 0x0000000eff077219 */ /* 0x000fca0000011607 */
[----:B------:R-:W1:Y:S01]  /*ad80*/  LDC R24, c[0x0][0x648] ;  /* 0x00019200ff187b82 */ /* 0x000e620000000800 */
[-CC-:B--2---:R-:W-:Y:S02]  /*ad90*/  SHF.R.U64 R21, R16, R20.reuse, R7.reuse ;  /* 0x0000001410157219 */ /* 0x184fe40000001207 */
[----:B------:R-:W-:Y:S01]  /*ada0*/  SHF.R.U32.HI R6, RZ, R20, R7 ;  /* 0x00000014ff067219 */ /* 0x000fe20000011607 */
[----:B------:R-:W-:-:S04]  /*adb0*/  IMAD.MOV.U32 R20, RZ, RZ, 0x1 ;  /* 0x00000001ff147424 */ /* 0x000fc800078e00ff */
        /* <DEDUP_REMOVED lines=18> */
.L_x_238:
[----:B-1----:R-:W-:Y:S01]  /*aee0*/  SHF.R.U64 R7, R6, R24, R7 ;  /* 0x0000001806077219 */ /* 0x002fe20000001207 */
[----:B0-----:R-:W-:Y:S01]  /*aef0*/  VIADD R9, R22, 0xffffffff ;  /* 0xffffffff16097836 */ /* 0x001fe20000000000 */
[----:B------:R-:W-:Y:S01]  /*af00*/  SHF.L.U32 R20, R20, R25, RZ ;  /* 0x0000001914147219 */ /* 0x000fe200000006ff */
[----:B------:R-:W-:Y:S01]  /*af10*/  @P2 IMAD R12, R13, R18, R10 ;  /* 0x000000120d0c2224 */ /* 0x000fe200078e020a */
[----:B------:R-:W-:Y:S01]  /*af20*/  LOP3.LUT R6, R21, R30, RZ, 0xc0, !PT ;  /* 0x0000001e15067212 */ /* 0x000fe200078ec0ff */
[----:B------:R-:W-:Y:S01]  /*af30*/  IMAD.MOV R8, RZ, RZ, -R7 ;  /* 0x000000ffff087224 */ /* 0x000fe200078e0a07 */
[----:B------:R-:W-:Y:S01]  /*af40*/  LOP3.LUT R9, R16, R9, RZ, 0xc0, !PT ;  /* 0x0000000910097212 */ /* 0x000fe200078ec0ff */
[----:B------:R-:W-:Y:S02]  /*af50*/  IMAD.MOV.U32 R16, RZ, RZ, R19 ;  /* 0x000000ffff107224 */ /* 0x000fe400078e0013 */
[----:B------:R-:W-:Y:S02]  /*af60*/  IMAD R7, R20, R7, R6 ;  /* 0x0000000714077224 */ /* 0x000fe400078e0206 */
[----:B--2---:R-:W-:-:S02]  /*af70*/  IMAD R6, R8, R28, R23 ;  /* 0x0000001c08067224 */ /* 0x004fc400078e0217 */
[----:B------:R-:W-:Y:S02]  /*af80*/  IMAD.MOV.U32 R8, RZ, RZ, 0x1 ;  /* 0x00000001ff087424 */ /* 0x000fe400078e00ff */
[----:B---3--:R-:W-:Y:S02]  /*af90*/  IMAD R7, R7, R29, R12 ;  /* 0x0000001d07077224 */ /* 0x008fe400078e020c */
[----:B------:R-:W-:Y:S01]  /*afa0*/  IMAD R10, R6, R22, R9 ;  /* 0x00000016060a7224 */ /* 0x000fe200078e0209 */
[----:B------:R-:W-:-:S04]  /*afb0*/  PRMT R6, R8, 0x7610, R6 ;  /* 0x0000761008067816 */ /* 0x000fc80000000006 */
[----:B------:R-:W-:Y:S02]  /*afc0*/  SEL R8, R10, R7, !P2 ;  /* 0x000000070a087207 */ /* 0x000fe40005000000 */
[----:B------:R-:W-:-:S07]  /*afd0*/  SEL R7, R7, R10, !P2 ;  /* 0x0000000a07077207 */ /* 0x000fce0005000000 */
.L_x_236:
[----:B------:R-:W-:-:S08]  /*afe0*/  NOP ;  /* 0x0000000000007918 */ /* 0x000fd00000000000 */
[----:B------:R-:W0:-:S00]  /*aff0*/  USETMAXREG.DEALLOC.CTAPOOL 0x28 ;  /* 0x00000028000079c8 */ /* 0x000e0000080e0500 */
[----:B0-----:R-:W-:-:S13]  /*b000*/  ISETP.NE.AND P0, PT, R5, RZ, PT ;  /* 0x000000ff0500720c */ /* 0x001fda0003f05270 */
[----:B------:R-:W-:Y:S05]  /*b010*/  @P0 EXIT ;  /* 0x000000000000094d */ /* 0x000fea0003800000 */
[----:B------:R-:W-:Y:S01]  /*b020*/  LOP3.LUT P0, RZ, R6, 0xff, RZ, 0xc0, !PT ;  /* 0x000000ff06ff7812 */ /* 0x000fe2000780c0ff */
[----:B------:R-:W-:Y:S02]  /*b030*/  IMAD.MOV.U32 R5, RZ, RZ, 0x1 ;  /* 0x00000001ff057424 */ /* 0x000fe400078e00ff */
[----:B------:R-:W-:-:S10]  /*b040*/  IMAD.MOV.U32 R17, RZ, RZ, RZ ;  /* 0x000000ffff117224 */ /* 0x000fd400078e00ff */
[----:B------:R-:W-:Y:S05]  /*b050*/  @!P0 BRA `(.L_x_239) ;  /* 0x0000000c00308947 */ /* 0x000fea0003800000 */
[----:B------:R-:W0:Y:S01]  /*b060*/  LDC R5, c[0x0][0x28c] ;  /* 0x0000a300ff057b82 */ /* 0x000e220000000800 */
[----:B------:R-:W1:Y:S01]  /*b070*/  S2R R11, SR_CgaCtaId ;  /* 0x00000000000b7919 */ /* 0x000e620000008800 */
[----:B------:R-:W-:Y:S01]  /*b080*/  ULDC UR5, c[0x0][0x600] ;  /* 0x0001800000057ab9 */ /* 0x000fe20000000800 */
[----:B------:R-:W-:Y:S01]  /*b090*/  ULDC UR4, c[0x0][0xc] ;  /* 0x0000030000047ab9 */ /* 0x000fe20000000800 */
[----:B------:R-:W-:Y:S01]  /*b0a0*/  UIADD3 UR16, UR5, -0x1, URZ ;  /* 0xffffffff05107890 */ /* 0x000fe2000fffe03f */
[----:B------:R-:W-:Y:S01]  /*b0b0*/  BSSY B0, `(.L_x_239) ;  /* 0x00000c6000007945 */ /* 0x000fe20003800000 */
[----:B------:R-:W-:Y:S01]  /*b0c0*/  ULDC UR6, c[0x0][0x658] ;  /* 0x0001960000067ab9 */ /* 0x000fe20000000800 */
[----:B------:R-:W-:Y:S01]  /*b0d0*/  ULDC UR5, c[0x0][0x10] ;  /* 0x0000040000057ab9 */ /* 0x000fe20000000800 */
[----:B------:R-:W-:Y:S01]  /*b0e0*/  UMOV UR7, 0xffffffff ;  /* 0xffffffff00077882 */ /* 0x000fe20000000000 */
[----:B------:R-:W-:Y:S01]  /*b0f0*/  UMOV UR8, 0x1 ;  /* 0x0000000100087882 */ /* 0x000fe20000000000 */
[----:B------:R-:W-:Y:S01]  /*b100*/  UIMAD.WIDE.U32 UR4, UR4, UR5, URZ ;  /* 0x00000005040472a5 */ /* 0x000fe2000f8e003f */
[----:B------:R-:W-:Y:S01]  /*b110*/  IMAD.MOV.U32 R14, RZ, RZ, 0x1 ;  /* 0x00000001ff0e7424 */ /* 0x000fe200078e00ff */
[----:B------:R-:W-:Y:S01]  /*b120*/  USHF.L.U32 UR7, UR7, UR6, URZ ;  /* 0x0000000607077299 */ /* 0x000fe2000800063f */
[----:B------:R-:W-:Y:S01]  /*b130*/  LOP3.LUT R15, R4, 0x2, RZ, 0xfc, !PT ;  /* 0x00000002040f7812 */ /* 0x000fe200078efcff */
[----:B------:R-:W-:Y:S01]  /*b140*/  USHF.L.U32 UR18, UR8, UR6, URZ ;  /* 0x0000000608127299 */ /* 0x000fe2000800063f */
[----:B------:R-:W-:Y:S01]  /*b150*/  IMAD.MOV.U32 R17, RZ, RZ, RZ ;  /* 0x000000ffff117224 */ /* 0x000fe200078e00ff */
[----:B------:R-:W-:Y:S01]  /*b160*/  ULOP3.LUT UR17, URZ, UR7, URZ, 0x33, !UPT ;  /* 0x000000073f117292 */ /* 0x000fe2000f8e333f */
[----:B------:R-:W-:Y:S01]  /*b170*/  ULDC UR6, c[0x0][0x14] ;  /* 0x0000050000067ab9 */ /* 0x000fe20000000800 */
[----:B------:R-:W-:Y:S01]  /*b180*/  ULDC.64 UR22, c[0x0][0x198] ;  /* 0x0000660000167ab9 */ /* 0x000fe20000000a00 */
[----:B------:R-:W-:-:S02]  /*b190*/  UIMAD.WIDE.U32 UR20, UR4, UR6, URZ ;  /* 0x00000006041472a5 */ /* 0x000fc4000f8e003f */
[----:B------:R-:W-:Y:S01]  /*b1a0*/  UIMAD UR13, UR5, UR6, URZ ;  /* 0x00000006050d72a4 */ /* 0x000fe2000f8e023f */
[----:B0-----:R-:W-:-:S03]  /*b1b0*/  VIADD R5, R5, 0x7f ;  /* 0x0000007f05057836 */ /* 0x001fc60000000000 */
[----:B------:R-:W-:Y:S02]  /*b1c0*/  UIADD3 UR13, UR21, UR13, URZ ;  /* 0x0000000d150d7290 */ /* 0x000fe4000fffe03f */
[----:B------:R-:W-:-:S04]  /*b1d0*/  SHF.R.S32.HI R6, RZ, 0x1f, R5 ;  /* 0x0000001fff067819 */ /* 0x000fc80000011405 */
[----:B------:R-:W-:Y:S01]  /*b1e0*/  LEA.HI R6, R6, R5, RZ, 0x7 ;  /* 0x0000000506067211 */ /* 0x000fe200078f38ff */
[----:B------:R-:W-:Y:S01]  /*b1f0*/  IMAD.MOV.U32 R5, RZ, RZ, 0x1 ;  /* 0x00000001ff057424 */ /* 0x000fe200078e00ff */
[----:B-1----:R-:W-:Y:S02]  /*b200*/  LOP3.LUT R11, R11, 0x1, RZ, 0xc0, !PT ;  /* 0x000000010b0b7812 */ /* 0x002fe400078ec0ff */
[----:B------:R-:W-:-:S05]  /*b210*/  SHF.R.S32.HI R10, RZ, 0x7, R6 ;  /* 0x00000007ff0a7819 */ /* 0x000fca0000011406 */
[----:B------:R-:W-:-:S07]  /*b220*/  VIADD R12, R10, 0x1 ;  /* 0x000000010a0c7836 */ /* 0x000fce0000000000 */
.L_x_250:
[----:B------:R-:W-:-:S03]  /*b230*/  UMOV UR4, 0xffffffff ;  /* 0xffffffff00047882 */ /* 0x000fc60000000000 */
[----:B------:R-:W-:Y:S05]  /*b240*/  BRA.DIV UR4, `(.L_x_240) ;  /* 0x0000000e04c87947 */ /* 0x000fea000b800000 */
[----:B------:R-:W-:-:S13]  /*b250*/  ELECT P0, URZ, PT ;  /* 0x00000000003f782f */ /* 0x000fda0003800000 */
.L_x_262:
[----:B------:R-:W0:Y:S01]  /*b260*/  LDC R6, c[0x0][0x28c] ;  /* 0x0000a300ff067b82 */ /* 0x000e220000000800 */
[----:B------:R-:W-:Y:S01]  /*b270*/  BSSY B1, `(.L_x_241) ;  /* 0x0000039000017945 */ /* 0x000fe20003800000 */
[----:B0-----:R-:W-:-:S13]  /*b280*/  ISETP.LT.OR P0, PT, R6, 0x1, !P0 ;  /* 0x000000010600780c */ /* 0x001fda0004701670 */
[----:B------:R-:W-:Y:S05]  /*b290*/  @P0 BRA `(.L_x_242) ;  /* 0x0000000000d80947 */ /* 0x000fea0003800000 */
[----:B------:R-:W-:Y:S02]  /*b2a0*/  IMAD R9, R8, 0x2, R11 ;  /* 0x0000000208097824 */ /* 0x000fe400078e020b */
[----:B------:R-:W-:Y:S02]  /*b2b0*/  IMAD.SHL.U32 R20, R7, 0x80, RZ ;  /* 0x0000008007147824 */ /* 0x000fe400078e00ff */
[----:B------:R-:W-:Y:S02]  /*b2c0*/  IMAD.MOV.U32 R22, RZ, RZ, RZ ;  /* 0x000000ffff167224 */ /* 0x000fe400078e00ff */
[----:B------:R-:W-:Y:S02]  /*b2d0*/  IMAD.MOV.U32 R6, RZ, RZ, R12 ;  /* 0x000000ffff067224 */ /* 0x000fe400078e000c */
[----:B------:R-:W-:Y:S02]  /*b2e0*/  IMAD.MOV.U32 R7, RZ, RZ, R5 ;  /* 0x000000ffff077224 */ /* 0x000fe400078e0005 */
[----:B------:R-:W-:-:S02]  /*b2f0*/  IMAD.MOV.U32 R8, RZ, RZ, R17 ;  /* 0x000000ffff087224 */ /* 0x000fc400078e0011 */
[----:B------:R-:W-:-:S07]  /*b300*/  IMAD R19, R9, 0x60, RZ ;  /* 0x0000006009137824 */ /* 0x000fce00078e02ff */
.L_x_245:
[----:B------:R-:W0:Y:S01]  /*b310*/  S2R R18, SR_CgaCtaId ;  /* 0x0000000000127919 */ /* 0x000e220000008800 */
[----:B------:R-:W-:Y:S02]  /*b320*/  MOV R9, 0x400 ;  /* 0x0000040000097802 */ /* 0x000fe40000000f00 */
[----:B------:R-:W-:-:S13]  /*b330*/  LOP3.LUT P1, RZ, R0, 0x7f, RZ, 0xc0, !PT ;  /* 0x0000007f00ff7812 */ /* 0x000fda000782c0ff */
[----:B------:R-:W1:Y:S01]  /*b340*/  @!P1 LDC R13, c[0x0][0x500] ;  /* 0x00014000ff0d9b82 */ /* 0x000e620000000800 */
[----:B0-----:R-:W-:Y:S02]  /*b350*/  LEA R21, R18, R9, 0x18 ;  /* 0x0000000912157211 */ /* 0x001fe400078ec0ff */
[----:B------:R-:W-:-:S03]  /*b360*/  SHF.L.U32 R9, R7, 0x1f, RZ ;  /* 0x0000001f07097819 */ /* 0x000fc600000006ff */
[----:B------:R-:W-:-:S04]  /*b370*/  IMAD R18, R8, 0x8, R21 ;  /* 0x0000000808127824 */ /* 0x000fc800078e0215 */
[----:B------:R-:W0:Y:S02]  /*b380*/  SYNCS.PHASECHK.TRANS64.TRYWAIT P0, [R18+URZ+0x28], R9 ;  /* 0x00002809120075a7 */ /* 0x000e24000800017f */
[----:B01----:R-:W-:Y:S05]  /*b390*/  @!P0 BRA `(.L_x_243) ;  /* 0x0000000c00948947 */ /* 0x003fea0003800000 */
.L_x_263:
[----:B0-----:R-:W-:Y:S01]  /*b3a0*/  PRMT R9, R15, 0x9910, RZ ;  /* 0x000099100f097816 */ /* 0x001fe200000000ff */
[----:B------:R0:W-:Y:S03]  /*b3b0*/  @!P1 SYNCS.ARRIVE.TRANS64 RZ, [R18+URZ], R13 ;  /* 0x0000000d12ff99a7 */ /* 0x0001e6000800003f */
[----:B------:R-:W-:-:S13]  /*b3c0*/  ISETP.NE.AND P0, PT, R9, 0x2, PT ;  /* 0x000000020900780c */ /* 0x000fda0003f05270 */
[----:B0-----:R-:W-:Y:S05]  /*b3d0*/  @P0 BRA `(.L_x_244) ;  /* 0x0000000000040947 */ /* 0x001fea0003800000 */
[----:B------:R-:W-:Y:S01]  /*b3e0*/  BPT.TRAP 0x1 ;  /* 0x000000040000795c */ /* 0x000fe20000300000 */
.L_x_244:
[----:B------:R-:W-:Y:S01]  /*b3f0*/  IMAD R9, R8, 0x2, R11 ;  /* 0x0000000208097824 */ /* 0x000fe200078e020b */
[----:B------:R-:W-:Y:S01]  /*b400*/  R2UR UR9, R18 ;  /* 0x00000000120972ca */ /* 0x000fe200000e0000 */
[--C-:B------:R-:W-:Y:S01]  /*b410*/  IMAD R13, R8, 0x4000, R21.reuse ;  /* 0x00004000080d7824 */ /* 0x100fe200078e0215 */
[----:B------:R-:W-:Y:S01]  /*b420*/  UIADD3 UR4, UP0, UR22, 0xf0, URZ ;  /* 0x000000f016047890 */ /* 0x000fe2000ff1e03f */
[----:B------:R-:W-:Y:S01]  /*b430*/  IMAD R9, R9, 0x3000, R21 ;  /* 0x0000300009097824 */ /* 0x000fe200078e0215 */
[----:B------:R-:W-:Y:S01]  /*b440*/  R2UR UR11, R20 ;  /* 0x00000000140b72ca */ /* 0x000fe200000e0000 */
[----:B------:R-:W-:Y:S01]  /*b450*/  VIADD R6, R6, 0xffffffff ;  /* 0xffffffff06067836 */ /* 0x000fe20000000000 */
[----:B------:R-:W-:Y:S01]  /*b460*/  R2UR UR5, R13 ;  /* 0x000000000d0572ca */ /* 0x000fe200000e0000 */
[----:B------:R-:W-:Y:S01]  /*b470*/  UIADD3 UR24, UP1, UR22, 0x1f0, URZ ;  /* 0x000001f016187890 */ /* 0x000fe2000ff3e03f */
[----:B------:R-:W-:Y:S01]  /*b480*/  R2UR UR8, R9 ;  /* 0x00000000090872ca */ /* 0x000fe200000e0000 */
[----:B------:R-:W-:Y:S01]  /*b490*/  VIADD R8, R8, 0x1 ;  /* 0x0000000108087836 */ /* 0x000fe20000000000 */
[----:B------:R-:W-:Y:S01]  /*b4a0*/  R2UR UR10, R22 ;  /* 0x00000000160a72ca */ /* 0x000fe200000e0000 */
[----:B------:R-:W-:Y:S01]  /*b4b0*/  UIADD3.X UR25, URZ, UR23, URZ, UP1, !UPT ;  /* 0x000000173f197290 */ /* 0x000fe20008ffe43f */
[----:B------:R-:W-:Y:S01]  /*b4c0*/  R2UR UR12, R16 ;  /* 0x00000000100c72ca */ /* 0x000fe200000e0000 */
[----:B------:R-:W-:Y:S01]  /*b4d0*/  UMOV UR6, 0x0 ;  /* 0x0000000000067882 */ /* 0x000fe20000000000 */
[----:B------:R-:W-:Y:S01]  /*b4e0*/  R2UR UR19, R19 ;  /* 0x00000000131372ca */ /* 0x000fe200000e0000 */
[----:B------:R-:W-:Y:S01]  /*b4f0*/  UMOV UR7, 0x10000000 ;  /* 0x1000000000077882 */ /* 0x000fe20000000000 */
[----:B------:R-:W-:Y:S01]  /*b500*/  ISETP.GT.AND P1, PT, R6, 0x1, PT ;  /* 0x000000010600780c */ /* 0x000fe20003f24270 */
[----:B------:R-:W-:Y:S01]  /*b510*/  UMOV UR26, 0x30000 ;  /* 0x00030000001a7882 */ /* 0x000fe20000000000 */
[----:B------:R-:W-:Y:S01]  /*b520*/  ISETP.NE.AND P0, PT, R8, 0x5, PT ;  /* 0x000000050800780c */ /* 0x000fe20003f05270 */
[----:B------:R-:W-:Y:S01]  /*b530*/  UIADD3 UR14, UR5, 0x100, URZ ;  /* 0x00000100050e7890 */ /* 0x000fe2000fffe03f */
[----:B------:R-:W-:Y:S01]  /*b540*/  VIADD R22, R22, 0x80 ;  /* 0x0000008016167836 */ /* 0x000fe20000000000 */
[----:B------:R-:W-:Y:S01]  /*b550*/  UIADD3.X UR5, URZ, UR23, URZ, UP0, !UPT ;  /* 0x000000173f057290 */ /* 0x000fe200087fe43f */
[----:B------:R-:W-:Y:S01]  /*b560*/  SEL R18, RZ, 0x1, P0 ;  /* 0x00000001ff127807 */ /* 0x000fe20000000000 */
[----:B------:R-:W-:Y:S01]  /*b570*/  UIADD3 UR15, UR8, 0x14100, URZ ;  /* 0x00014100080f7890 */ /* 0x000fe2000fffe03f */
[----:B------:R-:W-:-:S02]  /*b580*/  SEL R8, R8, RZ, P0 ;  /* 0x000000ff08087207 */ /* 0x000fc40000000000 */
[----:B------:R-:W-:Y:S01]  /*b590*/  UMOV UR8, UR14 ;  /* 0x0000000e00087c82 */ /* 0x000fe20008000000 */
[----:B------:R-:W-:-:S03]  /*b5a0*/  LOP3.LUT R7, R7, R18, RZ, 0x3c, !PT ;  /* 0x0000001207077212 */ /* 0x000fc600078e3cff */
[----:B------:R0:W-:Y:S02]  /*b5b0*/  UTMALDG.3D [UR8], [UR4], desc[UR6] ;  /* 0x00000608040075b4 */ /* 0x0001e40008011000 */
[----:B0-----:R-:W-:Y:S01]  /*b5c0*/  UMOV UR8, UR15 ;  /* 0x0000000f00087c82 */ /* 0x001fe20008000000 */
[----:B------:R-:W-:Y:S02]  /*b5d0*/  UMOV UR11, UR19 ;  /* 0x00000013000b7c82 */ /* 0x000fe40008000000 */
[----:B------:R0:W-:Y:S02]  /*b5e0*/  UTMALDG.3D.MULTICAST [UR8], [UR24], UR26, desc[UR6] ;  /* 0x00000608180073b4 */ /* 0x0001e4000801181a */
[----:B0-----:R-:W-:Y:S05]  /*b5f0*/  @P1 BRA `(.L_x_245) ;  /* 0xfffffffc00441947 */ /* 0x001fea000383ffff */
.L_x_242:
[----:B------:R-:W-:Y:S05]  /*b600*/  BSYNC B1 ;  /* 0x0000000000017941 */ /* 0x000fea0003800000 */
.L_x_241:
[----:B------:R-:W-:Y:S01]  /*b610*/  LOP3.LUT P1, RZ, R14, 0xff, RZ, 0xc0, !PT ;  /* 0x000000ff0eff7812 */ /* 0x000fe2000782c0ff */
[C---:B------:R-:W-:Y:S01]  /*b620*/  IMAD.IADD R17, R10.reuse, 0x1, R17 ;  /* 0x000000010a117824 */ /* 0x040fe200078e0211 */
[----:B------:R-:W-:Y:S01]  /*b630*/  ULDC.64 UR4, c[0x0][0x650] ;  /* 0x0001940000047ab9 */ /* 0x000fe20000000a00 */
[C---:B------:R-:W-:Y:S01]  /*b640*/  ISETP.GE.U32.AND P3, PT, R10.reuse, 0x5, PT ;  /* 0x000000050a00780c */ /* 0x040fe20003f66070 */
[----:B------:R-:W-:Y:S01]  /*b650*/  BSSY B1, `(.L_x_246) ;  /* 0x0000069000017945 */ /* 0x000fe20003800000 */
[----:B------:R-:W-:Y:S01]  /*b660*/  IMAD.MOV.U32 R16, RZ, RZ, -0x1 ;  /* 0xffffffffff107424 */ /* 0x000fe200078e00ff */
[----:B------:R-:W-:Y:S02]  /*b670*/  ISETP.GT.U32.AND P0, PT, R17, 0x4, PT ;  /* 0x000000041100780c */ /* 0x000fe40003f04070 */
[----:B------:R-:W-:Y:S02]  /*b680*/  PRMT R14, RZ, 0x7610, R14 ;  /* 0x00007610ff0e7816 */ /* 0x000fe4000000000e */
[----:B------:R-:W-:-:S03]  /*b690*/  ISETP.LT.U32.AND P0, PT, R10, 0x5, P0 ;  /* 0x000000050a00780c */ /* 0x000fc60000701070 */
[----:B------:R-:W0:Y:S01]  /*b6a0*/  @P1 S2R R7, SR_CgaCtaId ;  /* 0x0000000000071919 */ /* 0x000e220000008800 */
[----:B------:R-:W-:-:S04]  /*b6b0*/  @P1 MOV R6, 0x400 ;  /* 0x0000040000061802 */ /* 0x000fc80000000f00 */
[----:B0-----:R-:W-:Y:S01]  /*b6c0*/  @P1 LEA R8, R7, R6, 0x18 ;  /* 0x0000000607081211 */ /* 0x001fe200078ec0ff */
[----:B------:R-:W-:Y:S01]  /*b6d0*/  IMAD.WIDE.U32 R6, R17, -0x33333333, RZ ;  /* 0xcccccccd11067825 */ /* 0x000fe200078e00ff */
[----:B------:R-:W-:Y:S02]  /*b6e0*/  SEL R6, RZ, 0x1, !P0 ;  /* 0x00000001ff067807 */ /* 0x000fe40004000000 */
[----:B------:R0:W-:Y:S01]  /*b6f0*/  @P1 SYNCS.ARRIVE.TRANS64.A1T0 RZ, [R8+URZ+0x68], RZ ;  /* 0x000068ff08ff19a7 */ /* 0x0001e2000810003f */
[----:B------:R-:W-:Y:S02]  /*b700*/  IADD3 R2, P1, R2, UR20, RZ ;  /* 0x0000001402027c10 */ /* 0x000fe4000ff3e0ff */
[----:B------:R-:W-:Y:S02]  /*b710*/  LOP3.LUT R5, R5, R6, RZ, 0x3c, !PT ;  /* 0x0000000605057212 */ /* 0x000fe400078e3cff */
[----:B------:R-:W-:Y:S02]  /*b720*/  IADD3.X R3, R3, UR13, RZ, P1, !PT ;  /* 0x0000000d03037c10 */ /* 0x000fe40008ffe4ff */
[----:B------:R-:W-:-:S02]  /*b730*/  ISETP.GE.U32.AND P0, PT, R2, UR4, PT ;  /* 0x0000000402007c0c */ /* 0x000fc4000bf06070 */
[----:B0-----:R-:W-:Y:S01]  /*b740*/  SHF.R.U32.HI R8, RZ, 0x2, R7 ;  /* 0x00000002ff087819 */ /* 0x001fe20000011607 */
[----:B------:R-:W-:Y:S01]  /*b750*/  IMAD.MOV.U32 R7, RZ, RZ, -0x1 ;  /* 0xffffffffff077424 */ /* 0x000fe200078e00ff */
[----:B------:R-:W-:Y:S02]  /*b760*/  ISETP.GE.U32.AND.EX P0, PT, R3, UR5, PT, P0 ;  /* 0x0000000503007c0c */ /* 0x000fe4000bf06100 */
[----:B------:R-:W-:Y:S01]  /*b770*/  @P3 LOP3.LUT R5, R5, 0x1, R8, 0x78, !PT ;  /* 0x0000000105053812 */ /* 0x000fe200078e7808 */
[----:B------:R-:W-:Y:S01]  /*b780*/  IMAD R17, R8, -0x5, R17 ;  /* 0xfffffffb08117824 */ /* 0x000fe200078e0211 */
[----:B------:R-:W-:Y:S01]  /*b790*/  PRMT R6, RZ, 0x7610, R6 ;  /* 0x00007610ff067816 */ /* 0x000fe20000000006 */
[----:B------:R-:W-:-:S08]  /*b7a0*/  IMAD.MOV.U32 R8, RZ, RZ, -0x1 ;  /* 0xffffffffff087424 */ /* 0x000fd000078e00ff */
[----:B------:R-:W-:Y:S05]  /*b7b0*/  @P0 BRA `(.L_x_247) ;  /* 0x0000000400480947 */ /* 0x000fea0003800000 */
[----:B------:R-:W0:Y:S01]  /*b7c0*/  S2R R18, SR_CTAID.X ;  /* 0x0000000000127919 */ /* 0x000e220000002500 */
[----:B------:R-:W-:Y:S01]  /*b7d0*/  ULDC.64 UR4, c[0x0][0x628] ;  /* 0x00018a0000047ab9 */ /* 0x000fe20000000a00 */
[----:B------:R-:W1:Y:S01]  /*b7e0*/  LDC R19, c[0x0][0x144] ;  /* 0x00005100ff137b82 */ /* 0x000e620000000800 */
[----:B------:R-:W-:Y:S01]  /*b7f0*/  ISETP.NE.U32.AND P0, PT, RZ, UR4, PT ;  /* 0x00000004ff007c0c */ /* 0x000fe2000bf05070 */
[----:B------:R-:W2:Y:S01]  /*b800*/  S2R R13, SR_CTAID.Y ;  /* 0x00000000000d7919 */ /* 0x000ea20000002600 */
[----:B------:R-:W-:Y:S01]  /*b810*/  ULDC UR7, c[0x0][0x630] ;  /* 0x00018c0000077ab9 */ /* 0x000fe20000000800 */
[----:B------:R-:W-:Y:S01]  /*b820*/  ULDC UR8, c[0x0][0x150] ;  /* 0x0000540000087ab9 */ /* 0x000fe20000000800 */
[----:B------:R-:W-:Y:S01]  /*b830*/  ISETP.NE.AND.EX P0, PT, RZ, UR5, PT, P0 ;  /* 0x00000005ff007c0c */ /* 0x000fe2000bf05300 */
[----:B------:R-:W-:Y:S02]  /*b840*/  IMAD.MOV.U32 R6, RZ, RZ, R2 ;  /* 0x000000ffff067224 */ /* 0x000fe400078e0002 */
[----:B------:R-:W-:Y:S01]  /*b850*/  IMAD.MOV.U32 R7, RZ, RZ, R3 ;  /* 0x000000ffff077224 */ /* 0x000fe200078e0003 */
[----:B0-----:R-:W-:-:S09]  /*b860*/  I2FP.F32.U32 R20, R18 ;  /* 0x0000001200147245 */ /* 0x001fd20000201000 */
[----:B------:R-:W-:Y:S05]  /*b870*/  @!P0 BRA `(.L_x_248) ;  /* 0x0000000000288947 */ /* 0x000fea0003800000 */
[----:B------:R-:W-:Y:S02]  /*b880*/  ULDC UR6, c[0x0][0x634] ;  /* 0x00018d0000067ab9 */ /* 0x000fe40000000800 */
[----:B------:R-:W-:-:S05]  /*b890*/  IADD3 R7, P0, R2, UR6, RZ ;  /* 0x0000000602077c10 */ /* 0x000fca000ff1e0ff */
[----:B------:R-:W-:-:S04]  /*b8a0*/  IMAD.X R21, RZ, RZ, R3, P0 ;  /* 0x000000ffff157224 */ /* 0x000fc800000e0603 */
[----:B------:R-:W-:-:S04]  /*b8b0*/  IMAD.WIDE.U32 R8, R21, UR4, RZ ;  /* 0x0000000415087c25 */ /* 0x000fc8000f8e00ff */
[----:B------:R-:W-:-:S04]  /*b8c0*/  IMAD.WIDE.U32 R8, P0, R7, UR5, R8 ;  /* 0x0000000507087c25 */ /* 0x000fc8000f800008 */
[----:B------:R-:W-:-:S04]  /*b8d0*/  IMAD.WIDE.U32 R6, R7, UR4, RZ ;  /* 0x0000000407067c25 */ /* 0x000fc8000f8e00ff */
[----:B------:R-:W-:Y:S01]  /*b8e0*/  IMAD.MOV.U32 R6, RZ, RZ, R9 ;  /* 0x000000ffff067224 */ /* 0x000fe200078e0009 */
[----:B------:R-:W-:Y:S01]  /*b8f0*/  IADD3 RZ, P1, R7, R8, RZ ;  /* 0x0000000807ff7210 */ /* 0x000fe20007f3e0ff */
[----:B------:R-:W-:-:S04]  /*b900*/  IMAD.X R7, RZ, RZ, RZ, P0 ;  /* 0x000000ffff077224 */ /* 0x000fc800000e06ff */
[----:B------:R-:W-:-:S08]  /*b910*/  IMAD.WIDE.U32.X R6, R21, UR5, R6, P1 ;  /* 0x0000000515067c25 */ /* 0x000fd000088e0406 */
.L_x_248:
[----:B------:R-:W-:Y:S01]  /*b920*/  FMUL R20, R20, UR8 ;  /* 0x0000000814147c20 */ /* 0x000fe20008400000 */
[--C-:B------:R-:W-:Y:S01]  /*b930*/  SHF.R.U64 R16, R6, UR7, R7.reuse ;  /* 0x0000000706107c19 */ /* 0x100fe20008001207 */
[----:B------:R-:W-:Y:S01]  /*b940*/  ULDC.64 UR4, c[0x0][0x620] ;  /* 0x0001880000047ab9 */ /* 0x000fe20000000a00 */
[----:B------:R-:W-:Y:S01]  /*b950*/  SHF.R.U32.HI R6, RZ, UR7, R7 ;  /* 0x00000007ff067c19 */ /* 0x000fe20008011607 */
[----:B------:R-:W-:Y:S01]  /*b960*/  ULDC.64 UR6, c[0x0][0x640] ;  /* 0x0001900000067ab9 */ /* 0x000fe20000000a00 */
[----:B------:R-:W-:Y:S01]  /*b970*/  IADD3 R7, P0, RZ, -R16, RZ ;  /* 0x80000010ff077210 */ /* 0x000fe20007f1e0ff */
[----:B------:R-:W0:Y:S01]  /*b980*/  F2I.U32.TRUNC.NTZ R20, R20 ;  /* 0x0000001400147305 */ /* 0x000e22000020f000 */
[----:B------:R-:W3:Y:S03]  /*b990*/  LDC R22, c[0x0][0x148] ;  /* 0x00005200ff167b82 */ /* 0x000ee60000000800 */
[----:B------:R-:W-:Y:S01]  /*b9a0*/  IMAD.X R6, RZ, RZ, ~R6, P0 ;  /* 0x000000ffff067224 */ /* 0x000fe200000e0e06 */
[----:B------:R-:W-:-:S03]  /*b9b0*/  ISETP.NE.U32.AND P0, PT, RZ, UR6, PT ;  /* 0x00000006ff007c0c */ /* 0x000fc6000bf05070 */
[----:B------:R-:W-:Y:S01]  /*b9c0*/  IMAD R6, R6, UR4, RZ ;  /* 0x0000000406067c24 */ /* 0x000fe2000f8e02ff */
[----:B------:R-:W-:-:S03]  /*b9d0*/  ISETP.NE.AND.EX P0, PT, RZ, UR7, PT, P0 ;  /* 0x00000007ff007c0c */ /* 0x000fc6000bf05300 */
[C---:B------:R-:W-:Y:S01]  /*b9e0*/  IMAD R9, R7.reuse, UR5, R6 ;  /* 0x0000000507097c24 */ /* 0x040fe2000f8e0206 */
[----:B------:R-:W-:Y:S01]  /*b9f0*/  ULDC UR5, c[0x0][0x154] ;  /* 0x0000550000057ab9 */ /* 0x000fe20000000800 */
[----:B------:R-:W-:Y:S01]  /*ba00*/  IMAD.WIDE.U32 R6, R7, UR4, R2 ;  /* 0x0000000407067c25 */ /* 0x000fe2000f8e0002 */
[----:B------:R-:W-:-:S03]  /*ba10*/  ULDC UR4, c[0x0][0x618] ;  /* 0x0001860000047ab9 */ /* 0x000fc60000000800 */
[----:B0-----:R-:W-:Y:S02]  /*ba20*/  IMAD.MOV R8, RZ, RZ, -R20 ;  /* 0x000000ffff087224 */ /* 0x001fe400078e0a14 */
[----:B------:R-:W-:Y:S02]  /*ba30*/  IMAD.IADD R7, R7, 0x1, R9 ;  /* 0x0000000107077824 */ /* 0x000fe400078e0209 */
[----:B-1----:R-:W-:Y:S01]  /*ba40*/  IMAD R18, R19, R8, R18 ;  /* 0x0000000813127224 */ /* 0x002fe200078e0212 */
[----:B--2---:R-:W-:Y:S02]  /*ba50*/  I2FP.F32.U32 R8, R13 ;  /* 0x0000000d00087245 */ /* 0x004fe40000201000 */
[--C-:B------:R-:W-:Y:S02]  /*ba60*/  SHF.R.U64 R19, R6, UR4, R7.reuse ;  /* 0x0000000406137c19 */ /* 0x100fe40008001207 */
[----:B------:R-:W-:Y:S01]  /*ba70*/  SHF.R.U32.HI R6, RZ, UR4, R7 ;  /* 0x00000004ff067c19 */ /* 0x000fe20008011607 */
[----:B------:R-:W-:Y:S01]  /*ba80*/  FMUL R8, R8, UR5 ;  /* 0x0000000508087c20 */ /* 0x000fe20008400000 */
[----:B------:R-:W-:-:S02]  /*ba90*/  ULDC UR4, c[0x0][0x608] ;  /* 0x0001820000047ab9 */ /* 0x000fc40000000800 */
[--C-:B------:R-:W-:Y:S01]  /*baa0*/  SHF.R.U64 R21, R19, UR4, R6.reuse ;  /* 0x0000000413157c19 */ /* 0x100fe20008001206 */
[----:B------:R0:W1:Y:S01]  /*bab0*/  F2I.U32.TRUNC.NTZ R24, R8 ;  /* 0x0000000800187305 */ /* 0x000062000020f000 */
[----:B------:R-:W-:Y:S01]  /*bac0*/  SHF.R.U32.HI R6, RZ, UR4, R6 ;  /* 0x00000004ff067c19 */ /* 0x000fe20008011606 */
[----:B------:R-:W-:-:S03]  /*bad0*/  ULDC UR4, c[0x0][0x658] ;  /* 0x0001960000047ab9 */ /* 0x000fc60000000800 */
[--C-:B------:R-:W-:Y:S02]  /*bae0*/  SHF.R.U64 R20, R21, UR4, R6.reuse ;  /* 0x0000000415147c19 */ /* 0x100fe40008001206 */
[----:B------:R-:W-:-:S03]  /*baf0*/  SHF.R.U32.HI R23, RZ, UR4, R6 ;  /* 0x00000004ff177c19 */ /* 0x000fc60008011606 */
[----:B------:R-:W-:Y:S02]  /*bb00*/  IMAD.MOV.U32 R6, RZ, RZ, R20 ;  /* 0x000000ffff067224 */ /* 0x000fe400078e0014 */
[----:B------:R-:W-:Y:S01]  /*bb10*/  IMAD.MOV.U32 R7, RZ, RZ, R23 ;  /* 0x000000ffff077224 */ /* 0x000fe200078e0017 */
[----:B0-----:R-:W-:Y:S06]  /*bb20*/  @!P0 BRA `(.L_x_249) ;  /* 0x0000000000288947 */ /* 0x001fec0003800000 */
        /* <DEDUP_REMOVED lines=10> */
.L_x_249:
[----:B------:R-:W-:Y:S01]  /*bbd0*/  ULDC UR4, c[0x0][0x648] ;  /* 0x0001920000047ab9 */ /* 0x000fe20000000800 */
[----:B------:R-:W-:Y:S01]  /*bbe0*/  LOP3.LUT R21, R21, UR17, RZ, 0xc0, !PT ;  /* 0x0000001115157c12 */ /* 0x000fe2000f8ec0ff */
[----:B-1----:R-:W-:Y:S01]  /*bbf0*/  IMAD.MOV R24, RZ, RZ, -R24 ;  /* 0x000000ffff187224 */ /* 0x002fe200078e0a18 */
[----:B------:R-:W-:Y:S01]  /*bc00*/  SHF.R.U64 R6, R6, UR4, R7 ;  /* 0x0000000406067c19 */ /* 0x000fe20008001207 */
[----:B------:R-:W-:Y:S01]  /*bc10*/  ULDC UR4, c[0x0][0x638] ;  /* 0x00018e0000047ab9 */ /* 0x000fe20000000800 */
[----:B------:R-:W-:Y:S01]  /*bc20*/  LOP3.LUT R19, R19, UR16, RZ, 0xc0, !PT ;  /* 0x0000001013137c12 */ /* 0x000fe2000f8ec0ff */
[----:B---3--:R-:W-:Y:S01]  /*bc30*/  @P2 IMAD R18, R22, R24, R13 ;  /* 0x0000001816122224 */ /* 0x008fe200078e020d */
[----:B------:R-:W-:Y:S01]  /*bc40*/  ULDC UR5, c[0x0][0x610] ;  /* 0x0001840000057ab9 */ /* 0x000fe20000000800 */
[----:B------:R-:W-:Y:S02]  /*bc50*/  IMAD.MOV R7, RZ, RZ, -R6 ;  /* 0x000000ffff077224 */ /* 0x000fe400078e0a06 */
[----:B------:R-:W-:-:S02]  /*bc60*/  IMAD R21, R6, UR18, R21 ;  /* 0x0000001206157c24 */ /* 0x000fc4000f8e0215 */
[----:B------:R-:W-:Y:S01]  /*bc70*/  IMAD R20, R7, UR4, R20 ;  /* 0x0000000407147c24 */ /* 0x000fe2000f8e0214 */
[----:B------:R-:W-:Y:S01]  /*bc80*/  ULDC UR4, c[0x0][0x600] ;  /* 0x0001800000047ab9 */ /* 0x000fe20000000800 */
[----:B------:R-:W-:Y:S02]  /*bc90*/  IMAD R18, R21, UR5, R18 ;  /* 0x0000000515127c24 */ /* 0x000fe4000f8e0212 */
[----:B------:R-:W-:Y:S02]  /*bca0*/  IMAD R7, R20, UR4, R19 ;  /* 0x0000000414077c24 */ /* 0x000fe4000f8e0213 */
[----:B------:R-:W-:-:S03]  /*bcb0*/  IMAD.MOV.U32 R6, RZ, RZ, 0x1 ;  /* 0x00000001ff067424 */ /* 0x000fc600078e00ff */
[----:B------:R-:W-:Y:S02]  /*bcc0*/  SEL R8, R7, R18, !P2 ;  /* 0x0000001207087207 */ /* 0x000fe40005000000 */
[----:B------:R-:W-:-:S07]  /*bcd0*/  SEL R7, R18, R7, !P2 ;  /* 0x0000000712077207 */ /* 0x000fce0005000000 */
.L_x_247:
[----:B------:R-:W-:Y:S05]  /*bce0*/  BSYNC B1 ;  /* 0x0000000000017941 */ /* 0x000fea0003800000 */
.L_x_246:
[----:B------:R-:W-:-:S13]  /*bcf0*/  LOP3.LUT P0, RZ, R6, 0xff, RZ, 0xc0, !PT ;  /* 0x000000ff06ff7812 */ /* 0x000fda000780c0ff */
[----:B------:R-:W-:Y:S05]  /*bd00*/  @P0 BRA `(.L_x_250) ;  /* 0xfffffff400480947 */ /* 0x000fea000383ffff */
[----:B------:R-:W-:Y:S05]  /*bd10*/  BSYNC B0 ;  /* 0x0000000000007941 */ /* 0x000fea0003800000 */
.L_x_239:
[----:B------:R-:W-:-:S03]  /*bd20*/  UMOV UR4, 0xffffffff ;  /* 0xffffffff00047882 */ /* 0x000fc60000000000 */
[----:B------:R-:W-:Y:S05]  /*bd30*/  BRA.DIV UR4, `(.L_x_251) ;  /* 0x0000000604407947 */ /* 0x000fea000b800000 */
[----:B------:R-:W-:-:S13]  /*bd40*/  ELECT P0, URZ, PT ;  /* 0x00000000003f782f */ /* 0x000fda0003800000 */
.L_x_266:
[----:B------:R-:W-:Y:S04]  /*bd50*/  BSSY B0, `(.L_x_252) ;  /* 0x0000034000007945 */ /* 0x000fe80003800000 */
[----:B------:R-:W-:Y:S05]  /*bd60*/  @!P0 BRA `(.L_x_253) ;  /* 0x0000000000c88947 */ /* 0x000fea0003800000 */
[----:B------:R-:W-:-:S04]  /*bd70*/  LOP3.LUT R4, R4, 0x2, RZ, 0xfc, !PT ;  /* 0x0000000204047812 */ /* 0x000fc800078efcff */
[----:B------:R-:W-:-:S13]  /*bd80*/  ISETP.NE.AND P0, PT, R4, 0x3, PT ;  /* 0x000000030400780c */ /* 0x000fda0003f05270 */
[----:B------:R-:W-:Y:S05]  /*bd90*/  @!P0 BRA `(.L_x_254) ;  /* 0x0000000000048947 */ /* 0x000fea0003800000 */
[----:B------:R-:W-:Y:S01]  /*bda0*/  BPT.TRAP 0x1 ;  /* 0x000000040000795c */ /* 0x000fe20000300000 */
.L_x_254:
[----:B------:R-:W0:Y:S01]  /*bdb0*/  S2R R3, SR_CgaCtaId ;  /* 0x0000000000037919 */ /* 0x000e220000008800 */
[----:B------:R-:W-:-:S04]  /*bdc0*/  MOV R0, 0x400 ;  /* 0x0000040000007802 */ /* 0x000fc80000000f00 */
[----:B0-----:R-:W-:Y:S02]  /*bdd0*/  LEA R0, R3, R0, 0x18 ;  /* 0x0000000003007211 */ /* 0x001fe400078ec0ff */
[----:B------:R-:W-:-:S03]  /*bde0*/  SHF.L.U32 R3, R5, 0x1f, RZ ;  /* 0x0000001f05037819 */ /* 0x000fc600000006ff */
[----:B------:R-:W-:-:S04]  /*bdf0*/  VIADD R0, R0, 0x28 ;  /* 0x0000002800007836 */ /* 0x000fc80000000000 */
[C---:B------:R-:W-:Y:S02]  /*be00*/  IMAD R6, R17.reuse, 0x8, R0 ;  /* 0x0000000811067824 */ /* 0x040fe400078e0200 */
[----:B------:R-:W-:Y:S02]  /*be10*/  VIADD R17, R17, 0x1 ;  /* 0x0000000111117836 */ /* 0x000fe40000000000 */
[----:B------:R-:W0:Y:S03]  /*be20*/  SYNCS.PHASECHK.TRANS64.TRYWAIT P0, [R6+URZ], R3 ;  /* 0x00000003060075a7 */ /* 0x000e26000800017f */
[----:B------:R-:W-:-:S04]  /*be30*/  ISETP.NE.AND P1, PT, R17, 0x5, PT ;  /* 0x000000051100780c */ /* 0x000fc80003f25270 */
[----:B------:R-:W-:Y:S02]  /*be40*/  SEL R2, RZ, 0x1, P1 ;  /* 0x00000001ff027807 */ /* 0x000fe40000800000 */
[----:B------:R-:W-:Y:S02]  /*be50*/  SEL R17, R17, RZ, P1 ;  /* 0x000000ff11117207 */ /* 0x000fe40000800000 */
[----:B------:R-:W-:-:S03]  /*be60*/  LOP3.LUT R8, R5, R2, RZ, 0x3c, !PT ;  /* 0x0000000205087212 */ /* 0x000fc600078e3cff */
[----:B------:R-:W-:Y:S01]  /*be70*/  IMAD R7, R17, 0x8, R0 ;  /* 0x0000000811077824 */ /* 0x000fe200078e0200 */
[----:B------:R-:W-:Y:S01]  /*be80*/  SHF.L.U32 R4, R8, 0x1f, RZ ;  /* 0x0000001f08047819 */ /* 0x000fe200000006ff */
[----:B0-----:R-:W-:Y:S06]  /*be90*/  @!P0 BRA `(.L_x_255) ;  /* 0x0000000400088947 */ /* 0x001fec0003800000 */
.L_x_267:
[----:B------:R-:W1:Y:S01]  /*bea0*/  SYNCS.PHASECHK.TRANS64.TRYWAIT P0, [R7+URZ], R4 ;  /* 0x00000004070075a7 */ /* 0x000e62000800017f */
[----:B------:R-:W-:-:S05]  /*beb0*/  VIADD R2, R17, 0x1 ;  /* 0x0000000111027836 */ /* 0x000fca0000000000 */
[----:B------:R-:W-:-:S04]  /*bec0*/  ISETP.NE.AND P1, PT, R2, 0x5, PT ;  /* 0x000000050200780c */ /* 0x000fc80003f25270 */
[----:B0-----:R-:W-:Y:S02]  /*bed0*/  SEL R3, RZ, 0x1, P1 ;  /* 0x00000001ff037807 */ /* 0x001fe40000800000 */
[----:B------:R-:W-:Y:S02]  /*bee0*/  SEL R9, R2, RZ, P1 ;  /* 0x000000ff02097207 */ /* 0x000fe40000800000 */
[----:B------:R-:W-:-:S03]  /*bef0*/  LOP3.LUT R8, R8, R3, RZ, 0x3c, !PT ;  /* 0x0000000308087212 */ /* 0x000fc600078e3cff */
[----:B------:R-:W-:Y:S01]  /*bf00*/  IMAD R10, R9, 0x8, R0 ;  /* 0x00000008090a7824 */ /* 0x000fe200078e0200 */
[----:B------:R-:W-:Y:S01]  /*bf10*/  SHF.L.U32 R5, R8, 0x1f, RZ ;  /* 0x0000001f08057819 */ /* 0x000fe200000006ff */
[----:B-1----:R-:W-:Y:S06]  /*bf20*/  @!P0 BRA `(.L_x_256) ;  /* 0x0000000000f88947 */ /* 0x002fec0003800000 */
.L_x_268:
[----:B------:R-:W1:Y:S01]  /*bf30*/  SYNCS.PHASECHK.TRANS64.TRYWAIT P0, [R10+URZ], R5 ;  /* 0x000000050a0075a7 */ /* 0x000e62000800017f */
[----:B------:R-:W-:-:S05]  /*bf40*/  VIADD R2, R9, 0x1 ;  /* 0x0000000109027836 */ /* 0x000fca0000000000 */
[----:B------:R-:W-:-:S04]  /*bf50*/  ISETP.NE.AND P1, PT, R2, 0x5, PT ;  /* 0x000000050200780c */ /* 0x000fc80003f25270 */
[----:B------:R-:W-:Y:S02]  /*bf60*/  SEL R3, RZ, 0x1, P1 ;  /* 0x00000001ff037807 */ /* 0x000fe40000800000 */
[----:B0-----:R-:W-:Y:S02]  /*bf70*/  SEL R7, R2, RZ, P1 ;  /* 0x000000ff02077207 */ /* 0x001fe40000800000 */
[----:B------:R-:W-:-:S03]  /*bf80*/  LOP3.LUT R9, R8, R3, RZ, 0x3c, !PT ;  /* 0x0000000308097212 */ /* 0x000fc600078e3cff */
[----:B------:R-:W-:Y:S01]  /*bf90*/  IMAD R11, R7, 0x8, R0 ;  /* 0x00000008070b7824 */ /* 0x000fe200078e0200 */
[----:B------:R-:W-:Y:S01]  /*bfa0*/  SHF.L.U32 R6, R9, 0x1f, RZ ;  /* 0x0000001f09067819 */ /* 0x000fe200000006ff */
[----:B-1----:R-:W-:Y:S06]  /*bfb0*/  @!P0 BRA `(.L_x_257) ;  /* 0x0000000000e88947 */ /* 0x002fec0003800000 */
.L_x_269:
[----:B------:R-:W1:Y:S01]  /*bfc0*/  SYNCS.PHASECHK.TRANS64.TRYWAIT P0, [R11+URZ], R6 ;  /* 0x000000060b0075a7 */ /* 0x000e62000800017f */
[----:B------:R-:W-:-:S05]  /*bfd0*/  VIADD R2, R7, 0x1 ;  /* 0x0000000107027836 */ /* 0x000fca0000000000 */
[----:B------:R-:W-:-:S04]  /*bfe0*/  ISETP.NE.AND P1, PT, R2, 0x5, PT ;  /* 0x000000050200780c */ /* 0x000fc80003f25270 */
[----:B------:R-:W-:Y:S02]  /*bff0*/  SEL R4, RZ, 0x1, P1 ;  /* 0x00000001ff047807 */ /* 0x000fe40000800000 */
[----:B------:R-:W-:Y:S02]  /*c000*/  SEL R3, R2, RZ, P1 ;  /* 0x000000ff02037207 */ /* 0x000fe40000800000 */
[----:B------:R-:W-:Y:S01]  /*c010*/  LOP3.LUT R4, R9, R4, RZ, 0x3c, !PT ;  /* 0x0000000409047212 */ /* 0x000fe200078e3cff */
[----:B-1----:R-:W-:Y:S06]  /*c020*/  @!P0 BRA `(.L_x_258) ;  /* 0x0000000000e08947 */ /* 0x002fec0003800000 */
.L_x_270:
[----:B------:R-:W-:Y:S01]  /*c030*/  IMAD R3, R3, 0x8, R0 ;  /* 0x0000000803037824 */ /* 0x000fe200078e0200 */
[----:B------:R-:W-:-:S07]  /*c040*/  SHF.L.U32 R0, R4, 0x1f, RZ ;  /* 0x0000001f04007819 */ /* 0x000fce00000006ff */
.L_x_259:
[----:B--2---:R2:W3:Y:S02]  /*c050*/  SYNCS.PHASECHK.TRANS64.TRYWAIT P0, [R3+URZ], R0 ;  /* 0x00000000030075a7 */ /* 0x0044e4000800017f */
[----:B---3--:R-:W-:Y:S05]  /*c060*/  @!P0 NANOSLEEP.SYNCS 0x989680 ;  /* 0x009896800000895d */ /* 0x008fea0003900000 */
[----:B------:R-:W3:Y:S02]  /*c070*/  @!P0 SYNCS.PHASECHK.TRANS64 P0, [R3+URZ], R0 ;  /* 0x00000000030085a7 */ /* 0x000ee4000800007f */
[----:B---3--:R-:W-:Y:S05]  /*c080*/  @!P0 BRA `(.L_x_259) ;  /* 0xfffffffc00f08947 */ /* 0x008fea000383ffff */
.L_x_253:
[----:B------:R-:W-:Y:S05]  /*c090*/  BSYNC B0 ;  /* 0x0000000000007941 */ /* 0x000fea0003800000 */
.L_x_252:
[----:B------:R-:W-:Y:S05]  /*c0a0*/  EXIT ;  /* 0x000000000000794d */ /* 0x000fea0003800000 */
.L_x_21:
[----:B-1----:R-:W-:-:S04]  /*c0b0*/  IMAD.U32 R11, RZ, RZ, UR6 ;  /* 0x00000006ff0b7e24 */ /* 0x002fc8000f8e00ff */
[----:B------:R1:W4:Y:S03]  /*c0c0*/  SYNCS.PHASECHK.TRANS64.TRYWAIT P0, [R11+URZ], R10 ;  /* 0x0000000a0b0075a7 */ /* 0x000326000800017f */
[----:B----4-:R-:W-:Y:S05]  /*c0d0*/  @!P0 NANOSLEEP.SYNCS 0x989680 ;  /* 0x009896800000895d */ /* 0x010fea0003900000 */
[----:B------:R-:W4:Y:S02]  /*c0e0*/  @!P0 SYNCS.PHASECHK.TRANS64 P0, [R11+URZ], R10 ;  /* 0x0000000a0b0085a7 */ /* 0x000f24000800007f */
[----:B----4-:R-:W-:Y:S05]  /*c0f0*/  @!P0 BRA `(.L_x_21) ;  /* 0xfffffffc00ec8947 */ /* 0x010fea000383ffff */
[----:B------:R-:W-:Y:S05]  /*c100*/  BRA `(.L_x_20) ;  /* 0xffffff5800407947 */ /* 0x000fea000383ffff */
.L_x_27:
[----:B-1----:R-:W-:-:S04]  /*c110*/  IMAD.U32 R13, RZ, RZ, UR12 ;  /* 0x0000000cff0d7e24 */ /* 0x002fc8000f8e00ff */
[----:B------:R1:W4:Y:S03]  /*c120*/  SYNCS.PHASECHK.TRANS64.TRYWAIT P0, [R13+URZ], R12 ;  /* 0x0000000c0d0075a7 */ /* 0x000326000800017f */
[----:B----4-:R-:W-:Y:S05]  /*c130*/  @!P0 NANOSLEEP.SYNCS 0x989680 ;  /* 0x009896800000895d */ /* 0x010fea0003900000 */
[----:B------:R-:W4:Y:S02]  /*c140*/  @!P0 SYNCS.PHASECHK.TRANS64 P0, [R13+URZ], R12 ;  /* 0x0000000c0d0085a7 */ /* 0x000f24000800007f */
[----:B----4-:R-:W-:Y:S05]  /*c150*/  @!P0 BRA `(.L_x_27) ;  /* 0xfffffffc00ec8947 */ /* 0x010fea000383ffff */
[----:B------:R-:W-:Y:S05]  /*c160*/  BRA `(.L_x_26) ;  /* 0xffffff6400707947 */ /* 0x000fea000383ffff */
.L_x_240:
[----:B------:R-:W-:Y:S01]  /*c170*/  BSSY B1, `(.L_x_260) ;  /* 0x0000006000017945 */ /* 0x000fe20003800000 */
[----:B------:R-:W-:-:S07]  /*c180*/  IMAD.MOV.U32 R6, RZ, RZ, -0x1 ;  /* 0xffffffffff067424 */ /* 0x000fce00078e00ff */
[----:B------:R-:W-:Y:S05]  /*c190*/  WARPSYNC.COLLECTIVE R6, `(.L_x_261) ;  /* 0x00000000060c7348 */ /* 0x000fea0003c00000 */
[----:B------:R-:W-:Y:S02]  /*c1a0*/  ELECT P0, UR62, PT ;  /* 0x00000000003e782f */ /* 0x000fe40003800000 */
[----:B------:R-:W-:Y:S01]  /*c1b0*/  MOV R6, UR62 ;  /* 0x0000003e00067c02 */ /* 0x000fe20008000f00 */
[----:B------:R-:W-:Y:S10]  /*c1c0*/  ENDCOLLECTIVE ;  /* 0x000000000000791b */ /* 0x000ff40003800000 */
.L_x_261:
[----:B------:R-:W-:Y:S05]  /*c1d0*/  BSYNC B1 ;  /* 0x0000000000017941 */ /* 0x000fea0003800000 */
.L_x_260:
[----:B------:R-:W-:Y:S05]  /*c1e0*/  BRA `(.L_x_262) ;  /* 0xfffffff0001c7947 */ /* 0x000fea000383ffff */
.L_x_243:
[----:B0-----:R0:W1:Y:S02]  /*c1f0*/  SYNCS.PHASECHK.TRANS64.TRYWAIT P0, [R18+URZ+0x28], R9 ;  /* 0x00002809120075a7 */ /* 0x001064000800017f */
[----:B-1----:R-:W-:Y:S05]  /*c200*/  @!P0 NANOSLEEP.SYNCS 0x989680 ;  /* 0x009896800000895d */ /* 0x002fea0003900000 */
[----:B------:R-:W1:Y:S02]  /*c210*/  @!P0 SYNCS.PHASECHK.TRANS64 P0, [R18+URZ+0x28], R9 ;  /* 0x00002809120085a7 */ /* 0x000e64000800007f */
[----:B-1----:R-:W-:Y:S05]  /*c220*/  @!P0 BRA `(.L_x_243) ;  /* 0xfffffffc00f08947 */ /* 0x002fea000383ffff */
[----:B------:R-:W-:Y:S05]  /*c230*/  BRA `(.L_x_263) ;  /* 0xfffffff000587947 */ /* 0x000fea000383ffff */
.L_x_251:
[----:B------:R-:W-:Y:S01]  /*c240*/  BSSY B0, `(.L_x_264) ;  /* 0x0000006000007945 */ /* 0x000fe20003800000 */
[----:B------:R-:W-:-:S07]  /*c250*/  IMAD.MOV.U32 R6, RZ, RZ, -0x1 ;  /* 0xffffffffff067424 */ /* 0x000fce00078e00ff */
[----:B------:R-:W-:Y:S05]  /*c260*/  WARPSYNC.COLLECTIVE R6, `(.L_x_265) ;  /* 0x00000000060c7348 */ /* 0x000fea0003c00000 */
[----:B------:R-:W-:Y:S02]  /*c270*/  ELECT P0, UR62, PT ;  /* 0x00000000003e782f */ /* 0x000fe40003800000 */
[----:B------:R-:W-:Y:S01]  /*c280*/  MOV R6, UR62 ;  /* 0x0000003e00067c02 */ /* 0x000fe20008000f00 */
[----:B------:R-:W-:Y:S10]  /*c290*/  ENDCOLLECTIVE ;  /* 0x000000000000791b */ /* 0x000ff40003800000 */
.L_x_265:
[----:B------:R-:W-:Y:S05]  /*c2a0*/  BSYNC B0 ;  /* 0x0000000000007941 */ /* 0x000fea0003800000 */
.L_x_264:
[----:B------:R-:W-:Y:S05]  /*c2b0*/  BRA `(.L_x_266) ;  /* 0xfffffff800a47947 */ /* 0x000fea000383ffff */
.L_x_255:
[----:B0-----:R0:W1:Y:S02]  /*c2c0*/  SYNCS.PHASECHK.TRANS64.TRYWAIT P0, [R6+URZ], R3 ;  /* 0x00000003060075a7 */ /* 0x001064000800017f */
[----:B-1----:R-:W-:Y:S05]  /*c2d0*/  @!P0 NANOSLEEP.SYNCS 0x989680 ;  /* 0x009896800000895d */ /* 0x002fea0003900000 */
[----:B------:R-:W1:Y:S02]  /*c2e0*/  @!P0 SYNCS.PHASECHK.TRANS64 P0, [R6+URZ], R3 ;  /* 0x00000003060085a7 */ /* 0x000e64000800007f */
[----:B-1----:R-:W-:Y:S05]  /*c2f0*/  @!P0 BRA `(.L_x_255) ;  /* 0xfffffffc00f08947 */ /* 0x002fea000383ffff */
[----:B------:R-:W-:Y:S05]  /*c300*/  BRA `(.L_x_267) ;  /* 0xfffffff800e47947 */ /* 0x000fea000383ffff */
.L_x_256:
[----:B0-----:R0:W1:Y:S02]  /*c310*/  SYNCS.PHASECHK.TRANS64.TRYWAIT P0, [R7+URZ], R4 ;  /* 0x00000004070075a7 */ /* 0x001064000800017f */
[----:B-1----:R-:W-:Y:S05]  /*c320*/  @!P0 NANOSLEEP.SYNCS 0x989680 ;  /* 0x009896800000895d */ /* 0x002fea0003900000 */
[----:B------:R-:W1:Y:S02]  /*c330*/  @!P0 SYNCS.PHASECHK.TRANS64 P0, [R7+URZ], R4 ;  /* 0x00000004070085a7 */ /* 0x000e64000800007f */
[----:B-1----:R-:W-:Y:S05]  /*c340*/  @!P0 BRA `(.L_x_256) ;  /* 0xfffffffc00f08947 */ /* 0x002fea000383ffff */
[----:B------:R-:W-:Y:S05]  /*c350*/  BRA `(.L_x_268) ;  /* 0xfffffff800f47947 */ /* 0x000fea000383ffff */
.L_x_257:
[----:B0-----:R0:W1:Y:S02]  /*c360*/  SYNCS.PHASECHK.TRANS64.TRYWAIT P0, [R10+URZ], R5 ;  /* 0x000000050a0075a7 */ /* 0x001064000800017f */
[----:B-1----:R-:W-:Y:S05]  /*c370*/  @!P0 NANOSLEEP.SYNCS 0x989680 ;  /* 0x009896800000895d */ /* 0x002fea0003900000 */
[----:B------:R-:W1:Y:S02]  /*c380*/  @!P0 SYNCS.PHASECHK.TRANS64 P0, [R10+URZ], R5 ;  /* 0x000000050a0085a7 */ /* 0x000e64000800007f */
[----:B-1----:R-:W-:Y:S05]  /*c390*/  @!P0 BRA `(.L_x_257) ;  /* 0xfffffffc00f08947 */ /* 0x002fea000383ffff */
[----:B------:R-:W-:Y:S05]  /*c3a0*/  BRA `(.L_x_269) ;  /* 0xfffffffc00047947 */ /* 0x000fea000383ffff */
.L_x_258:
[----:B-1----:R1:W2:Y:S02]  /*c3b0*/  SYNCS.PHASECHK.TRANS64.TRYWAIT P0, [R11+URZ], R6 ;  /* 0x000000060b0075a7 */ /* 0x0022a4000800017f */
[----:B--2---:R-:W-:Y:S05]  /*c3c0*/  @!P0 NANOSLEEP.SYNCS 0x989680 ;  /* 0x009896800000895d */ /* 0x004fea0003900000 */
[----:B------:R-:W2:Y:S02]  /*c3d0*/  @!P0 SYNCS.PHASECHK.TRANS64 P0, [R11+URZ], R6 ;  /* 0x000000060b0085a7 */ /* 0x000ea4000800007f */
[----:B--2---:R-:W-:Y:S05]  /*c3e0*/  @!P0 BRA `(.L_x_258) ;  /* 0xfffffffc00f08947 */ /* 0x004fea000383ffff */
[----:B------:R-:W-:Y:S05]  /*c3f0*/  BRA `(.L_x_270) ;  /* 0xfffffffc000c7947 */ /* 0x000fea000383ffff */
.L_x_271:
[----:B------:R-:W-:-:S00]  /*c400*/  BRA `(.L_x_271) ;  /* 0xfffffffc00fc7947 */ /* 0x000fc0000383ffff */
[----:B------:R-:W-:-:S00]  /*c410*/  NOP ;  /* 0x0000000000007918 */ /* 0x000fc00000000000 */
        /* <DEDUP_REMOVED lines=14> */
.L_x_272:


//--------------------- .nv.shared._ZN7cutlass13device_kernelINS_4gemm6kernel13GemmUniversalIN4cute5tupleIJiiiiEEENS1_10collective13CollectiveMmaINS1_37MainloopSm90TmaGmmaWarpSpecializedFP8ILi5ENS5_IJNS4_1CILi2EEENSA_ILi1EEESC_EEENS1_35KernelTmaWarpSpecializedCooperativeEEENS5_IJNSA_ILi128EEENSA_ILi192EEESG_EEENS_12float_e4m3_tENS5_IJlSC_lEEESJ_SK_NS4_8TiledMMAINS4_8MMA_AtomIJNS4_4SM904GMMA31MMA_64x192x32_F32E4M3E4M3_SS_TNILNSO_7ScaleInE1ELSQ_1EEEEEENS4_6LayoutISD_NS5_IJSC_NSA_ILi0EEESU_EEEEENS5_IJNS4_10UnderscoreESX_SX_EEEEENS4_13SM90_TMA_LOADENS4_14ComposedLayoutINS4_7SwizzleILi3ELi4ELi3EEENS4_18smem_ptr_flag_bitsILi8EEENST_INS5_IJNSA_ILi8EEESG_EEENS5_IJSG_SC_EEEEEEEvNS4_8identityENS4_23SM90_TMA_LOAD_MULTICASTES1A_vS1B_EENS_8epilogue10collective6detail29Sm90TmaWarpSpecializedAdapterINS1F_15DefaultEpilogueISJ_SK_SK_NS1E_6thread17LinearCombinationISJ_Li1EffLNS1J_9ScaleType4KindE0ELNS_15FloatRoundStyleE2ESJ_EENS1_15EpilogueDefaultEEEEEvvEEEEvNT_6ParamsE --------------------------
	.section	.nv.shared._ZN7cutlass13device_kernelINS_4gemm6kernel13GemmUniversalIN4cute5tupleIJiiiiEEENS1_10collective13CollectiveMmaINS1_37MainloopSm90TmaGmmaWarpSpecializedFP8ILi5ENS5_IJNS4_1CILi2EEENSA_ILi1EEESC_EEENS1_35KernelTmaWarpSpecializedCooperativeEEENS5_IJNSA_ILi128EEENSA_ILi192EEESG_EEENS_12float_e4m3_tENS5_IJlSC_lEEESJ_SK_NS4_8TiledMMAINS4_8MMA_AtomIJNS4_4SM904GMMA31MMA_64x192x32_F32E4M3E4M3_SS_TNILNSO_7ScaleInE1ELSQ_1EEEEEENS4_6LayoutISD_NS5_IJSC_NSA_ILi0EEESU_EEEEENS5_IJNS4_10UnderscoreESX_SX_EEEEENS4_13SM90_TMA_LOADENS4_14ComposedLayoutINS4_7SwizzleILi3ELi4ELi3EEENS4_18smem_ptr_flag_bitsILi8EEENST_INS5_IJNSA_ILi8EEESG_EEENS5_IJSG_SC_EEEEEEEvNS4_8identityENS4_23SM90_TMA_LOAD_MULTICASTES1A_vS1B_EENS_8epilogue10collective6detail29Sm90TmaWarpSpecializedAdapterINS1F_15DefaultEpilogueISJ_SK_SK_NS1E_6thread17LinearCombinationISJ_Li1EffLNS1J_9ScaleType4KindE0ELNS_15FloatRoundStyleE2ESJ_EENS1_15EpilogueDefaultEEEEEvvEEEEvNT_6ParamsE,"aw",@nobits
	.sectionflags	@""
	.align	16
	.zero		1024


//--------------------- .nv.shared.reserved.0     --------------------------
	.section	.nv.shared.reserved.0,"aw",@nobits
	.weak		__nv_reservedSMEM_offset_0_alias
	.size		__nv_reservedSMEM_offset_0_alias, 0, 0
	.other		__nv_reservedSMEM_offset_0_alias,@"STO_CUDA_RESERVED_SHARED STV_DEFAULT"
__nv_reservedSMEM_offset_0_alias:
	.zero		0


//--------------------- .nv.global                --------------------------
	.section	.nv.global,"aw",@nobits
.nv.global:
	.type		_ZN40_INTERNAL_7ebdc8ef_4_k_cu_76fd53b2_126544cute1_E,@object
	.size		_ZN40_INTERNAL_7ebdc8ef_4_k_cu_76fd53b2_126544cute1_E,(_ZN40_INTERNAL_7ebdc8ef_4_k_cu_76fd53b2_126544cuda3std3__45__cpo6cbeginE - _ZN40_INTERNAL_7ebdc8ef_4_k_cu_76fd53b2_126544cute1_E)
_ZN40_INTERNAL_7ebdc8ef_4_k_cu_76fd53b2_126544cute1_E:
	.zero		1
	.type		_ZN40_INTERNAL_7ebdc8ef_4_k_cu_76fd53b2_126544cuda3std3__45__cpo6cbeginE,@object
	.size		_ZN40_INTERNAL_7ebdc8ef_4_k_cu_76fd53b2_126544cuda3std3__45__cpo6cbeginE,(_ZN40_INTERNAL_7ebdc8ef_4_k_cu_76fd53b2_126544cuda3std3__48in_placeE - _ZN40_INTERNAL_7ebdc8ef_4_k_cu_76fd53b2_126544cuda3std3__45__cpo6cbeginE)
_ZN40_INTERNAL_7ebdc8ef_4_k_cu_76fd53b2_126544cuda3std3__45__cpo6cbeginE:
	.zero		1
	.type		_ZN40_INTERNAL_7ebdc8ef_4_k_cu_76fd53b2_126544cuda3std3__48in_placeE,@object
	.size		_ZN40_INTERNAL_7ebdc8ef_4_k_cu_76fd53b2_126544cuda3std3__48in_placeE,(_ZN40_INTERNAL_7ebdc8ef_4_k_cu_76fd53b2_126544cuda3std6ranges3__45__cpo9iter_moveE - _ZN40_INTERNAL_7ebdc8ef_4_k_cu_76fd53b2_126544cuda3std3__48in_placeE)
_ZN40_INTERNAL_7ebdc8ef_4_k_cu_76fd53b2_126544cuda3std3__48in_placeE:
	.zero		1
	.type		_ZN40_INTERNAL_7ebdc8ef_4_k_cu_76fd53b2_126544cuda3std6ranges3__45__cpo9iter_moveE,@object
	.size		_ZN40_INTERNAL_7ebdc8ef_4_k_cu_76fd53b2_126544cuda3std6ranges3__45__cpo9iter_moveE,(_ZN40_INTERNAL_7ebdc8ef_4_k_cu_76fd53b2_126544cuda3std3__45__cpo5beginE - _ZN40_INTERNAL_7ebdc8ef_4_k_cu_76fd53b2_126544cuda3std6ranges3__45__cpo9iter_moveE)
_ZN40_INTERNAL_7ebdc8ef_4_k_cu_76fd53b2_126544cuda3std6ranges3__45__cpo9iter_moveE:
	.zero		1
	.type		_ZN40_INTERNAL_7ebdc8ef_4_k_cu_76fd53b2_126544cuda3std3__45__cpo5beginE,@object
	.size		_ZN40_INTERNAL_7ebdc8ef_4_k_cu_76fd53b2_126544cuda3std3__45__cpo5beginE,(_ZN40_INTERNAL_7ebdc8ef_4_k_cu_76fd53b2_126544cuda3std3__442_GLOBAL__N__7ebdc8ef_4_k_cu_76fd53b2_126546ignoreE - _ZN40_INTERNAL_7ebdc8ef_4_k_cu_76fd53b2_126544cuda3std3__45__cpo5beginE)
_ZN40_INTERNAL_7ebdc8ef_4_k_cu_76fd53b2_126544cuda3std3__45__cpo5beginE:
	.zero		1
	.type		_ZN40_INTERNAL_7ebdc8ef_4_k_cu_76fd53b2_126544cuda3std3__442_GLOBAL__N__7ebdc8ef_4_k_cu_76fd53b2_126546ignoreE,@object
	.size		_ZN40_INTERNAL_7ebdc8ef_4_k_cu_76fd53b2_126544cuda3std3__442_GLOBAL__N__7ebdc8ef_4_k_cu_76fd53b2_126546ignoreE,(_ZN40_INTERNAL_7ebdc8ef_4_k_cu_76fd53b2_126544cute7productE - _ZN40_INTERNAL_7ebdc8ef_4_k_cu_76fd53b2_126544cuda3std3__442_GLOBAL__N__7ebdc8ef_4_k_cu_76fd53b2_126546ignoreE)
_ZN40_INTERNAL_7ebdc8ef_4_k_cu_76fd53b2_126544cuda3std3__442_GLOBAL__N__7ebdc8ef_4_k_cu_76fd53b2_126546ignoreE:
	.zero		1
	.type		_ZN40_INTERNAL_7ebdc8ef_4_k_cu_76fd53b2_126544cute7productE,@object
	.size		_ZN40_INTERNAL_7ebdc8ef_4_k_cu_76fd53b2_126544cute7productE,(_ZN40_INTERNAL_7ebdc8ef_4_k_cu_76fd53b2_126544cuda3std3__45__cpo3endE - _ZN40_INTERNAL_7ebdc8ef_4_k_cu_76fd53b2_126544cute7productE)
_ZN40_INTERNAL_7ebdc8ef_4_k_cu_76fd53b2_126544cute7productE:
	.zero		1
	.type		_ZN40_INTERNAL_7ebdc8ef_4_k_cu_76fd53b2_126544cuda3std3__45__cpo3endE,@object
	.size		_ZN40_INTERNAL_7ebdc8ef_4_k_cu_76fd53b2_126544cuda3std3__45__cpo3endE,(_ZN40_INTERNAL_7ebdc8ef_4_k_cu_76fd53b2_126544cuda3std3__419piecewise_constructE - _ZN40_INTERNAL_7ebdc8ef_4_k_cu_76fd53b2_126544cuda3std3__45__cpo3endE)
_ZN40_INTERNAL_7ebdc8ef_4_k_cu_76fd53b2_126544cuda3std3__45__cpo3endE:
	.zero		1
	.type		_ZN40_INTERNAL_7ebdc8ef_4_k_cu_76fd53b2_126544cuda3std3__419piecewise_constructE,@object
	.size		_ZN40_INTERNAL_7ebdc8ef_4_k_cu_76fd53b2_126544cuda3std3__419piecewise_constructE,(_ZN40_INTERNAL_7ebdc8ef_4_k_cu_76fd53b2_126544cuda3std3__45__cpo4cendE - _ZN40_INTERNAL_7ebdc8ef_4_k_cu_76fd53b2_126544cuda3std3__419piecewise_constructE)
_ZN40_INTERNAL_7ebdc8ef_4_k_cu_76fd53b2_126544cuda3std3__419piecewise_constructE:
	.zero		1
	.type		_ZN40_INTERNAL_7ebdc8ef_4_k_cu_76fd53b2_126544cuda3std3__45__cpo4cendE,@object
	.size		_ZN40_INTERNAL_7ebdc8ef_4_k_cu_76fd53b2_126544cuda3std3__45__cpo4cendE,(_ZN40_INTERNAL_7ebdc8ef_4_k_cu_76fd53b2_126544cuda3std6ranges3__45__cpo4swapE - _ZN40_INTERNAL_7ebdc8ef_4_k_cu_76fd53b2_126544cuda3std3__45__cpo4cendE)
_ZN40_INTERNAL_7ebdc8ef_4_k_cu_76fd53b2_126544cuda3std3__45__cpo4cendE:
	.zero		1
	.type		_ZN40_INTERNAL_7ebdc8ef_4_k_cu_76fd53b2_126544cuda3std6ranges3__45__cpo4swapE,@object
	.size		_ZN40_INTERNAL_7ebdc8ef_4_k_cu_76fd53b2_126544cuda3std6ranges3__45__cpo4swapE,(.L_7 - _ZN40_INTERNAL_7ebdc8ef_4_k_cu_76fd53b2_126544cuda3std6ranges3__45__cpo4swapE)
_ZN40_INTERNAL_7ebdc8ef_4_k_cu_76fd53b2_126544cuda3std6ranges3__45__cpo4swapE:
	.zero		1
.L_7:


//--------------------- .nv.constant0._ZN7cutlass13device_kernelINS_4gemm6kernel13GemmUniversalIN4cute5tupleIJiiiiEEENS1_10collective13CollectiveMmaINS1_37MainloopSm90TmaGmmaWarpSpecializedFP8ILi5ENS5_IJNS4_1CILi2EEENSA_ILi1EEESC_EEENS1_35KernelTmaWarpSpecializedCooperativeEEENS5_IJNSA_ILi128EEENSA_ILi192EEESG_EEENS_12float_e4m3_tENS5_IJlSC_lEEESJ_SK_NS4_8TiledMMAINS4_8MMA_AtomIJNS4_4SM904GMMA31MMA_64x192x32_F32E4M3E4M3_SS_TNILNSO_7ScaleInE1ELSQ_1EEEEEENS4_6LayoutISD_NS5_IJSC_NSA_ILi0EEESU_EEEEENS5_IJNS4_10UnderscoreESX_SX_EEEEENS4_13SM90_TMA_LOADENS4_14ComposedLayoutINS4_7SwizzleILi3ELi4ELi3EEENS4_18smem_ptr_flag_bitsILi8EEENST_INS5_IJNSA_ILi8EEESG_EEENS5_IJSG_SC_EEEEEEEvNS4_8identityENS4_23SM90_TMA_LOAD_MULTICASTES1A_vS1B_EENS_8epilogue10collective6detail29Sm90TmaWarpSpecializedAdapterINS1F_15DefaultEpilogueISJ_SK_SK_NS1E_6thread17LinearCombinationISJ_Li1EffLNS1J_9ScaleType4KindE0ELNS_15FloatRoundStyleE2ESJ_EENS1_15EpilogueDefaultEEEEEvvEEEEvNT_6ParamsE --------------------------
	.section	.nv.constant0._ZN7cutlass13device_kernelINS_4gemm6kernel13GemmUniversalIN4cute5tupleIJiiiiEEENS1_10collective13CollectiveMmaINS1_37MainloopSm90TmaGmmaWarpSpecializedFP8ILi5ENS5_IJNS4_1CILi2EEENSA_ILi1EEESC_EEENS1_35KernelTmaWarpSpecializedCooperativeEEENS5_IJNSA_ILi128EEENSA_ILi192EEESG_EEENS_12float_e4m3_tENS5_IJlSC_lEEESJ_SK_NS4_8TiledMMAINS4_8MMA_AtomIJNS4_4SM904GMMA31MMA_64x192x32_F32E4M3E4M3_SS_TNILNSO_7ScaleInE1ELSQ_1EEEEEENS4_6LayoutISD_NS5_IJSC_NSA_ILi0EEESU_EEEEENS5_IJNS4_10UnderscoreESX_SX_EEEEENS4_13SM90_TMA_LOADENS4_14ComposedLayoutINS4_7SwizzleILi3ELi4ELi3EEENS4_18smem_ptr_flag_bitsILi8EEENST_INS5_IJNSA_ILi8EEESG_EEENS5_IJSG_SC_EEEEEEEvNS4_8identityENS4_23SM90_TMA_LOAD_MULTICASTES1A_vS1B_EENS_8epilogue10collective6detail29Sm90TmaWarpSpecializedAdapterINS1F_15DefaultEpilogueISJ_SK_SK_NS1E_6thread17LinearCombinationISJ_Li1EffLNS1J_9ScaleType4KindE0ELNS_15FloatRoundStyleE2ESJ_EENS1_15EpilogueDefaultEEEEEvvEEEEvNT_6ParamsE,"a",@progbits
	.sectionflags	@""
	.align	4
.nv.constant0._ZN7cutlass13device_kernelINS_4gemm6kernel13GemmUniversalIN4cute5tupleIJiiiiEEENS1_10collective13CollectiveMmaINS1_37MainloopSm90TmaGmmaWarpSpecializedFP8ILi5ENS5_IJNS4_1CILi2EEENSA_ILi1EEESC_EEENS1_35KernelTmaWarpSpecializedCooperativeEEENS5_IJNSA_ILi128EEENSA_ILi192EEESG_EEENS_12float_e4m3_tENS5_IJlSC_lEEESJ_SK_NS4_8TiledMMAINS4_8MMA_AtomIJNS4_4SM904GMMA31MMA_64x192x32_F32E4M3E4M3_SS_TNILNSO_7ScaleInE1ELSQ_1EEEEEENS4_6LayoutISD_NS5_IJSC_NSA_ILi0EEESU_EEEEENS5_IJNS4_10UnderscoreESX_SX_EEEEENS4_13SM90_TMA_LOADENS4_14ComposedLayoutINS4_7SwizzleILi3ELi4ELi3EEENS4_18smem_ptr_flag_bitsILi8EEENST_INS5_IJNSA_ILi8EEESG_EEENS5_IJSG_SC_EEEEEEEvNS4_8identityENS4_23SM90_TMA_LOAD_MULTICASTES1A_vS1B_EENS_8epilogue10collective6detail29Sm90TmaWarpSpecializedAdapterINS1F_15DefaultEpilogueISJ_SK_SK_NS1E_6thread17LinearCombinationISJ_Li1EffLNS1J_9ScaleType4KindE0ELNS_15FloatRoundStyleE2ESJ_EENS1_15EpilogueDefaultEEEEEvvEEEEvNT_6ParamsE:
	.zero		1664


//--------------------- SYMBOLS --------------------------

	.type		.nv.reservedSmem.offset0,@object
	.size		.nv.reservedSmem.offset0,0x4
